	.target	sm_90a

	.elftype	@"ET_EXEC"


//--------------------- .note.nv.tkinfo           --------------------------
	.section	.note.nv.tkinfo,"",@"SHT_NOTE"
	.sectionflags	@"SHF_NOTE_NV_TKINFO"
	.tkinfo
        /*0018*/ 	.word	0x00000002
        /*0030*/ 	.string	""
        /*0030*/ 	.string	"ptxas"
        /*0030*/ 	.string	"Cuda compilation tools, release 13.0, V13.0.88"
        /*0030*/ 	.string	"Build cuda_13.0.r13.0/compiler.36424714_0"
        /*0030*/ 	.string	"-v  -suppress-debug-info  -lineinfo  -arch sm_90a "



//--------------------- .note.nv.cuinfo           --------------------------
	.section	.note.nv.cuinfo,"",@"SHT_NOTE"
	.sectionflags	@"SHF_NOTE_NV_CUINFO"
        /*0018*/ 	.short	0x0002
        /*001a*/ 	.short	0x005a
        /*001c*/ 	.short	0x0082
	.zero		2


//--------------------- .nv.info                  --------------------------
	.section	.nv.info,"",@"SHT_CUDA_INFO"
	.align	4


	//----- nvinfo : EIATTR_REGCOUNT
	.align		4
        /*0000*/ 	.byte	0x04, 0x2f
        /*0002*/ 	.short	(.L_1 - .L_0)
	.align		4
.L_0:
        /*0004*/ 	.word	index@(gluon_wgmma)
        /*0008*/ 	.word	0x0000003a


	//----- nvinfo : EIATTR_FRAME_SIZE
	.align		4
.L_1:
        /*000c*/ 	.byte	0x04, 0x11
        /*000e*/ 	.short	(.L_3 - .L_2)
	.align		4
.L_2:
        /*0010*/ 	.word	index@(gluon_wgmma)
        /*0014*/ 	.word	0x00000000


	//----- nvinfo : EIATTR_MIN_STACK_SIZE
	.align		4
.L_3:
        /*0018*/ 	.byte	0x04, 0x12
        /*001a*/ 	.short	(.L_5 - .L_4)
	.align		4
.L_4:
        /*001c*/ 	.word	index@(gluon_wgmma)
        /*0020*/ 	.word	0x00000000
.L_5:


//--------------------- .nv.compat                --------------------------
	.section	.nv.compat,"",@"SHT_CUDA_COMPAT_INFO"
	.align	4
        /*0000*/ 	.byte	0x02, 0x09, 0x01, 0x00, 0x02, 0x02, 0x04, 0x00, 0x02, 0x05, 0x05, 0x00, 0x03, 0x07, 0x01, 0x01
        /*0010*/ 	.byte	0x02, 0x03, 0x03, 0x00, 0x02, 0x06, 0x01, 0x00, 0x04, 0x0b, 0x08, 0x00, 0x00, 0x00, 0x00, 0x00
        /*0020*/ 	.byte	0x00, 0x00, 0x00, 0x00


//--------------------- .nv.info.gluon_wgmma      --------------------------
	.section	.nv.info.gluon_wgmma,"",@"SHT_CUDA_INFO"
	.sectionflags	@""
	.align	4


	//----- nvinfo : EIATTR_CUDA_API_VERSION
	.align		4
        /*0000*/ 	.byte	0x04, 0x37
        /*0002*/ 	.short	(.L_7 - .L_6)
.L_6:
        /*0004*/ 	.word	0x00000082


	//----- nvinfo : EIATTR_KPARAM_INFO
	.align		4
.L_7:
        /*0008*/ 	.byte	0x04, 0x17
        /*000a*/ 	.short	(.L_9 - .L_8)
.L_8:
        /*000c*/ 	.word	0x00000000
        /*0010*/ 	.short	0x000a
        /*0012*/ 	.short	0x0048
        /*0014*/ 	.byte	0x00, 0xf4, 0x21, 0x00


	//----- nvinfo : EIATTR_KPARAM_INFO
	.align		4
.L_9:
        /*0018*/ 	.byte	0x04, 0x17
        /*001a*/ 	.short	(.L_11 - .L_10)
.L_10:
        /*001c*/ 	.word	0x00000000
        /*0020*/ 	.short	0x0009
        /*0022*/ 	.short	0x0040
        /*0024*/ 	.byte	0x00, 0xf4, 0x21, 0x00


	//----- nvinfo : EIATTR_KPARAM_INFO
	.align		4
.L_11:
        /*0028*/ 	.byte	0x04, 0x17
        /*002a*/ 	.short	(.L_13 - .L_12)
.L_12:
        /*002c*/ 	.word	0x00000000
        /*0030*/ 	.short	0x0008
        /*0032*/ 	.short	0x0038
        /*0034*/ 	.byte	0x00, 0xf0, 0x21, 0x00


	//----- nvinfo : EIATTR_KPARAM_INFO
	.align		4
.L_13:
        /*0038*/ 	.byte	0x04, 0x17
        /*003a*/ 	.short	(.L_15 - .L_14)
.L_14:
        /*003c*/ 	.word	0x00000000
        /*0040*/ 	.short	0x0007
        /*0042*/ 	.short	0x0030
        /*0044*/ 	.byte	0x00, 0xf0, 0x21, 0x00


	//----- nvinfo : EIATTR_KPARAM_INFO
	.align		4
.L_15:
        /*0048*/ 	.byte	0x04, 0x17
        /*004a*/ 	.short	(.L_17 - .L_16)
.L_16:
        /*004c*/ 	.word	0x00000000
        /*0050*/ 	.short	0x0006
        /*0052*/ 	.short	0x0028
        /*0054*/ 	.byte	0x00, 0xf0, 0x21, 0x00


	//----- nvinfo : EIATTR_KPARAM_INFO
	.align		4
.L_17:
        /*0058*/ 	.byte	0x04, 0x17
        /*005a*/ 	.short	(.L_19 - .L_18)
.L_18:
        /*005c*/ 	.word	0x00000000
        /*0060*/ 	.short	0x0005
        /*0062*/ 	.short	0x0020
        /*0064*/ 	.byte	0x00, 0xf0, 0x11, 0x00


	//----- nvinfo : EIATTR_KPARAM_INFO
	.align		4
.L_19:
        /*0068*/ 	.byte	0x04, 0x17
        /*006a*/ 	.short	(.L_21 - .L_20)
.L_20:
        /*006c*/ 	.word	0x00000000
        /*0070*/ 	.short	0x0004
        /*0072*/ 	.short	0x001c
        /*0074*/ 	.byte	0x00, 0xf0, 0x11, 0x00


	//----- nvinfo : EIATTR_KPARAM_INFO
	.align		4
.L_21:
        /*0078*/ 	.byte	0x04, 0x17
        /*007a*/ 	.short	(.L_23 - .L_22)
.L_22:
        /*007c*/ 	.word	0x00000000
        /*0080*/ 	.short	0x0003
        /*0082*/ 	.short	0x0018
        /*0084*/ 	.byte	0x00, 0xf0, 0x11, 0x00


	//----- nvinfo : EIATTR_KPARAM_INFO
	.align		4
.L_23:
        /*0088*/ 	.byte	0x04, 0x17
        /*008a*/ 	.short	(.L_25 - .L_24)
.L_24:
        /*008c*/ 	.word	0x00000000
        /*0090*/ 	.short	0x0002
        /*0092*/ 	.short	0x0010
        /*0094*/ 	.byte	0x00, 0xf4, 0x21, 0x00


	//----- nvinfo : EIATTR_KPARAM_INFO
	.align		4
.L_25:
        /*0098*/ 	.byte	0x04, 0x17
        /*009a*/ 	.short	(.L_27 - .L_26)
.L_26:
        /*009c*/ 	.word	0x00000000
        /*00a0*/ 	.short	0x0001
        /*00a2*/ 	.short	0x0008
        /*00a4*/ 	.byte	0x00, 0xf4, 0x21, 0x00


	//----- nvinfo : EIATTR_KPARAM_INFO
	.align		4
.L_27:
        /*00a8*/ 	.byte	0x04, 0x17
        /*00aa*/ 	.short	(.L_29 - .L_28)
.L_28:
        /*00ac*/ 	.word	0x00000000
        /*00b0*/ 	.short	0x0000
        /*00b2*/ 	.short	0x0000
        /*00b4*/ 	.byte	0x00, 0xf4, 0x21, 0x00


	//----- nvinfo : EIATTR_SPARSE_MMA_MASK
	.align		4
.L_29:
        /*00b8*/ 	.byte	0x03, 0x50
        /*00ba*/ 	.short	0x0000


	//----- nvinfo : EIATTR_MAXREG_COUNT
	.align		4
        /*00bc*/ 	.byte	0x03, 0x1b
        /*00be*/ 	.short	0x00ff


	//----- nvinfo : EIATTR_NUM_BARRIERS
	.align		4
        /*00c0*/ 	.byte	0x02, 0x4c
        /*00c2*/ 	.byte	0x01
	.zero		1


	//----- nvinfo : EIATTR_MERCURY_ISA_VERSION
	.align		4
        /*00c4*/ 	.byte	0x03, 0x5f
        /*00c6*/ 	.short	0x0101


	//----- nvinfo : EIATTR_INT_WARP_WIDE_INSTR_OFFSETS
	.align		4
        /*00c8*/ 	.byte	0x04, 0x31
        /*00ca*/ 	.short	(.L_31 - .L_30)


	//   ....[0]....
.L_30:
        /*00cc*/ 	.word	0x00001390


	//   ....[1]....
        /*00d0*/ 	.word	0x00001420


	//   ....[2]....
        /*00d4*/ 	.word	0x00001700


	//   ....[3]....
        /*00d8*/ 	.word	0x00001710


	//   ....[4]....
        /*00dc*/ 	.word	0x00001720


	//   ....[5]....
        /*00e0*/ 	.word	0x00001730


	//   ....[6]....
        /*00e4*/ 	.word	0x00001bf0


	//   ....[7]....
        /*00e8*/ 	.word	0x00001c00


	//----- nvinfo : EIATTR_COOP_GROUP_MASK_REGIDS
	.align		4
.L_31:
        /*00ec*/ 	.byte	0x04, 0x29
        /*00ee*/ 	.short	(.L_33 - .L_32)


	//   ....[0]....
.L_32:
        /*00f0*/ 	.word	0xffffffff


	//   ....[1]....
        /*00f4*/ 	.word	0xffffffff


	//   ....[2]....
        /*00f8*/ 	.word	0xffffffff


	//----- nvinfo : EIATTR_COOP_GROUP_INSTR_OFFSETS
	.align		4
.L_33:
        /*00fc*/ 	.byte	0x04, 0x28
        /*00fe*/ 	.short	(.L_35 - .L_34)


	//   ....[0]....
.L_34:
        /*0100*/ 	.word	0x00000150


	//   ....[1]....
        /*0104*/ 	.word	0x00000720


	//   ....[2]....
        /*0108*/ 	.word	0x00000d30


	//----- nvinfo : EIATTR_MBARRIER_INSTR_OFFSETS
	.align		4
.L_35:
        /*010c*/ 	.byte	0x04, 0x39
        /*010e*/ 	.short	(.L_37 - .L_36)


	//   ....[0]....
.L_36:
        /*0110*/ 	.word	0x000014b0
        /*0114*/ 	.word	0x000000ff
        /*0118*/ 	.word	0x00002000
        /*011c*/ 	.short	0x0100
        /*011e*/ 	.byte	0x08
	.zero		1


	//   ....[1]....
        /*0120*/ 	.word	0x00001840
        /*0124*/ 	.word	0x000000ff
        /*0128*/ 	.word	0x00002000
        /*012c*/ 	.short	0x010a
        /*012e*/ 	.byte	0x08
	.zero		1


	//   ....[2]....
        /*0130*/ 	.word	0x00001a90
        /*0134*/ 	.word	0x000000ff
        /*0138*/ 	.word	0x00002000
        /*013c*/ 	.short	0x0108
        /*013e*/ 	.byte	0x08
	.zero		1


	//   ....[3]....
        /*0140*/ 	.word	0x00001c90
        /*0144*/ 	.word	0x000000ff
        /*0148*/ 	.word	0x00002000
        /*014c*/ 	.short	0x010a
        /*014e*/ 	.byte	0x08
	.zero		1


	//----- nvinfo : EIATTR_NUM_MBARRIERS
	.align		4
.L_37:
        /*0150*/ 	.byte	0x03, 0x38
        /*0152*/ 	.short	0x0001


	//----- nvinfo : EIATTR_EXIT_INSTR_OFFSETS
	.align		4
        /*0154*/ 	.byte	0x04, 0x1c
        /*0156*/ 	.short	(.L_39 - .L_38)


	//   ....[0]....
.L_38:
        /*0158*/ 	.word	0x00001c80


	//----- nvinfo : EIATTR_REQNTID
	.align		4
.L_39:
        /*015c*/ 	.byte	0x04, 0x10
        /*015e*/ 	.short	(.L_41 - .L_40)
.L_40:
        /*0160*/ 	.word	0x00000080
        /*0164*/ 	.word	0x00000001
        /*0168*/ 	.word	0x00000001


	//----- nvinfo : EIATTR_CRS_STACK_SIZE
	.align		4
.L_41:
        /*016c*/ 	.byte	0x04, 0x1e
        /*016e*/ 	.short	(.L_43 - .L_42)
.L_42:
        /*0170*/ 	.word	0x00000000


	//----- nvinfo : EIATTR_CBANK_PARAM_SIZE
	.align		4
.L_43:
        /*0174*/ 	.byte	0x03, 0x19
        /*0176*/ 	.short	0x0050


	//----- nvinfo : EIATTR_PARAM_CBANK
	.align		4
        /*0178*/ 	.byte	0x04, 0x0a
        /*017a*/ 	.short	(.L_45 - .L_44)
	.align		4
.L_44:
        /*017c*/ 	.word	index@(.nv.constant0.gluon_wgmma)
        /*0180*/ 	.short	0x0210
        /*0182*/ 	.short	0x0050


	//----- nvinfo : EIATTR_SW_WAR
	.align		4
.L_45:
        /*0184*/ 	.byte	0x04, 0x36
        /*0186*/ 	.short	(.L_47 - .L_46)
.L_46:
        /*0188*/ 	.word	0x00000008
.L_47:


//--------------------- .nv.callgraph             --------------------------
	.section	.nv.callgraph,"",@"SHT_CUDA_CALLGRAPH"
	.align	4
	.sectionentsize	8
	.align		4
        /*0000*/ 	.word	0x00000000
	.align		4
        /*0004*/ 	.word	0xffffffff
	.align		4
        /*0008*/ 	.word	0x00000000
	.align		4
        /*000c*/ 	.word	0xfffffffe
	.align		4
        /*0010*/ 	.word	0x00000000
	.align		4
        /*0014*/ 	.word	0xfffffffd
	.align		4
        /*0018*/ 	.word	0x00000000
	.align		4
        /*001c*/ 	.word	0xfffffffc


//--------------------- .text.gluon_wgmma         --------------------------
	.section	.text.gluon_wgmma,"ax",@progbits
	.align	128
        .global         gluon_wgmma
        .type           gluon_wgmma,@function
        .size           gluon_wgmma,(.L_x_52 - gluon_wgmma)
        .other          gluon_wgmma,@"STO_CUDA_ENTRY STV_DEFAULT"
gluon_wgmma:
.text.gluon_wgmma:
[----:B------:R-:W-:Y:S01]  /*0000*/  LDC R1, c[0x0][0x28] ;  /* 0x00000a00ff017b82 */ /* 0x000fe20000000800 */
[----:B------:R-:W1:Y:S07]  /*0010*/  S2R R0, SR_TID.X ;  /* 0x0000000000007919 */ /* 0x000e6e0000002100 */
[----:B------:R-:W2:Y:S01]  /*0020*/  S2UR UR4, SR_CgaCtaId ;  /* 0x00000000000479c3 */ /* 0x000ea20000008800 */
[----:B------:R-:W-:Y:S01]  /*0030*/  UMOV UR8, 0x400 ;  /* 0x0000040000087882 */ /* 0x000fe20000000000 */
[----:B------:R-:W-:Y:S01]  /*0040*/  ULDC UR6, c[0x0][0xc] ;  /* 0x0000030000067ab9 */ /* 0x000fe20000000800 */
[----:B------:R-:W-:Y:S01]  /*0050*/  ULDC.64 UR16, c[0x0][0x250] ;  /* 0x0000940000107ab9 */ /* 0x000fe20000000a00 */
[----:B------:R-:W-:Y:S04]  /*0060*/  BSSY B0, `(.L_x_0) ;  /* 0x000001e000007945 */ /* 0x000fe80003800000 */
[----:B------:R-:W3:Y:S08]  /*0070*/  LDC R2, c[0x0][0x228] ;  /* 0x00008a00ff027b82 */ /* 0x000ef00000000800 */
[----:B------:R-:W4:Y:S08]  /*0080*/  LDC R8, c[0x0][0x230] ;  /* 0x00008c00ff087b82 */ /* 0x000f300000000800 */
[----:B------:R-:W-:Y:S01]  /*0090*/  S2UR UR22, SR_CTAID.Y ;  /* 0x00000000001679c3 */ /* 0x000fe20000002600 */
[----:B--2---:R-:W-:-:S03]  /*00a0*/  ULEA UR8, UR4, UR8, 0x18 ;  /* 0x0000000804087291 */ /* 0x004fc6000f8ec03f */
[----:B------:R-:W-:Y:S01]  /*00b0*/  ULDC UR4, c[0x0][0x10] ;  /* 0x0000040000047ab9 */ /* 0x000fe20000000800 */
[----:B-1----:R-:W-:-:S03]  /*00c0*/  LOP3.LUT R6, R0, 0x7f, RZ, 0xc0, !PT ;  /* 0x0000007f00067812 */ /* 0x002fc600078ec0ff */
[----:B------:R-:W1:Y:S01]  /*00d0*/  S2UR UR5, SR_CTAID.Z ;  /* 0x00000000000579c3 */ /* 0x000e620000002700 */
[----:B---3--:R-:W-:Y:S01]  /*00e0*/  VIADD R2, R2, 0xffffffff ;  /* 0xffffffff02027836 */ /* 0x008fe20000000000 */
[C---:B------:R-:W-:Y:S02]  /*00f0*/  ISETP.GE.U32.AND P0, PT, R6.reuse, 0x20, PT ;  /* 0x000000200600780c */ /* 0x040fe40003f06070 */
[C---:B------:R-:W-:Y:S02]  /*0100*/  ISETP.NE.U32.AND P2, PT, R6.reuse, RZ, PT ;  /* 0x000000ff0600720c */ /* 0x040fe40003f45070 */
[----:B------:R-:W-:Y:S02]  /*0110*/  LEA R14, R6, UR8, 0x2 ;  /* 0x00000008060e7c11 */ /* 0x000fe4000f8e10ff */
[----:B------:R-:W2:Y:S01]  /*0120*/  S2UR UR23, SR_CTAID.X ;  /* 0x00000000001779c3 */ /* 0x000ea20000002500 */
[----:B----4-:R-:W-:-:S06]  /*0130*/  VIADD R11, R8, 0xffffffff ;  /* 0xffffffff080b7836 */ /* 0x010fcc0000000000 */
[----:B------:R3:W-:Y:S01]  /*0140*/  @!P0 STS [R14], RZ ;  /* 0x000000ff0e008388 */ /* 0x0007e20000000800 */
[----:B------:R-:W-:-:S03]  /*0150*/  NOP ;  /* 0x0000000000007918 */ /* 0x000fc60000000000 */
[----:B------:R3:W-:Y:S01]  /*0160*/  @!P2 STS [UR8+0x24], R2 ;  /* 0x00002402ff00a988 */ /* 0x0007e20008000808 */
[----:B-1----:R-:W-:-:S03]  /*0170*/  UIMAD UR4, UR5, UR4, UR22 ;  /* 0x00000004050472a4 */ /* 0x002fc6000f8e0216 */
[----:B------:R3:W-:Y:S01]  /*0180*/  @!P2 STS [UR8+0x20], R11 ;  /* 0x0000200bff00a988 */ /* 0x0007e20008000808 */
[----:B--2---:R-:W-:-:S04]  /*0190*/  UIMAD UR4, UR4, UR6, UR23 ;  /* 0x00000006040472a4 */ /* 0x004fc8000f8e0217 */
[----:B------:R-:W-:-:S04]  /*01a0*/  UIMAD UR6, UR4, 0x180, URZ ;  /* 0x00000180040678a4 */ /* 0x000fc8000f8e023f */
[----:B------:R-:W-:-:S04]  /*01b0*/  UIADD3 UR20, UP0, UR6, UR16, URZ ;  /* 0x0000001006147290 */ /* 0x000fc8000ff1e03f */
[----:B------:R-:W-:Y:S01]  /*01c0*/  ULEA.HI.X.SX32 UR21, UR6, UR17, 0x1, UP0 ;  /* 0x0000001106157291 */ /* 0x000fe200080f0e3f */
[----:B---3--:R-:W-:Y:S11]  /*01d0*/  @P2 BRA `(.L_x_1) ;  /* 0x0000000000182947 */ /* 0x008ff60003800000 */
[----:B------:R-:W1:Y:S01]  /*01e0*/  LDS R3, [UR8+0x8] ;  /* 0x00000808ff037984 */ /* 0x000e620008000800 */
[----:B------:R-:W2:Y:S01]  /*01f0*/  LDC.64 R12, c[0x0][0x210] ;  /* 0x00008400ff0c7b82 */ /* 0x000ea20000000a00 */
[----:B------:R-:W-:Y:S02]  /*0200*/  IMAD.MOV.U32 R4, RZ, RZ, 0x70 ;  /* 0x00000070ff047424 */ /* 0x000fe400078e00ff */
[----:B--2---:R2:W-:Y:S03]  /*0210*/  STS.64 [UR8], R12 ;  /* 0x0000000cff007988 */ /* 0x0045e60008000a08 */
[----:B-1----:R-:W-:-:S05]  /*0220*/  LOP3.LUT R3, R3, 0x10, R4, 0xd8, !PT ;  /* 0x0000001003037812 */ /* 0x002fca00078ed804 */
[----:B------:R2:W-:Y:S02]  /*0230*/  STS [UR8+0x8], R3 ;  /* 0x00000803ff007988 */ /* 0x0005e40008000808 */
.L_x_1:
[----:B------:R-:W-:Y:S05]  /*0240*/  BSYNC B0 ;  /* 0x0000000000007941 */ /* 0x000fea0003800000 */
.L_x_0:
[----:B------:R-:W-:Y:S04]  /*0250*/  BSSY B0, `(.L_x_2) ;  /* 0x000000a000007945 */ /* 0x000fe80003800000 */
[----:B------:R-:W-:Y:S05]  /*0260*/  @P2 BRA `(.L_x_3) ;  /* 0x0000000000202947 */ /* 0x000fea0003800000 */
[----:B--2---:R-:W1:Y:S01]  /*0270*/  LDS R3, [UR8+0x34] ;  /* 0x00003408ff037984 */ /* 0x004e620008000800 */
[----:B------:R-:W-:Y:S02]  /*0280*/  IMAD.MOV.U32 R4, RZ, RZ, 0x1f000000 ;  /* 0x1f000000ff047424 */ /* 0x000fe400078e00ff */
[----:B------:R-:W-:Y:S01]  /*0290*/  @!P2 IMAD.MOV.U32 R5, RZ, RZ, 0x3f ;  /* 0x0000003fff05a424 */ /* 0x000fe200078e00ff */
[----:B------:R-:W2:Y:S02]  /*02a0*/  @!P2 LDS R10, [UR8+0x38] ;  /* 0x00003808ff0aa984 */ /* 0x000ea40008000800 */
[----:B-1----:R-:W-:Y:S02]  /*02b0*/  LOP3.LUT R3, R3, 0xff000000, R4, 0xb8, !PT ;  /* 0xff00000003037812 */ /* 0x002fe400078eb804 */
[----:B--2---:R-:W-:-:S03]  /*02c0*/  @!P2 LOP3.LUT R4, R10, 0xff, R5, 0xb8, !PT ;  /* 0x000000ff0a04a812 */ /* 0x004fc600078eb805 */
[----:B------:R1:W-:Y:S04]  /*02d0*/  STS [UR8+0x34], R3 ;  /* 0x00003403ff007988 */ /* 0x0003e80008000808 */
[----:B------:R1:W-:Y:S02]  /*02e0*/  @!P2 STS [UR8+0x38], R4 ;  /* 0x00003804ff00a988 */ /* 0x0003e40008000808 */
.L_x_3:
[----:B------:R-:W-:Y:S05]  /*02f0*/  BSYNC B0 ;  /* 0x0000000000007941 */ /* 0x000fea0003800000 */
.L_x_2:
[----:B------:R-:W-:Y:S04]  /*0300*/  BSSY B0, `(.L_x_4) ;  /* 0x000000e000007945 */ /* 0x000fe80003800000 */
[----:B------:R-:W-:Y:S05]  /*0310*/  @P2 BRA `(.L_x_5) ;  /* 0x0000000000302947 */ /* 0x000fea0003800000 */
[----:B-1----:R-:W1:Y:S01]  /*0320*/  LDS R4, [UR8+0x34] ;  /* 0x00003408ff047984 */ /* 0x002e620008000800 */
[----:B--2---:R-:W2:Y:S03]  /*0330*/  LDC.64 R12, c[0x0][0x238] ;  /* 0x00008e00ff0c7b82 */ /* 0x004ea60000000a00 */
[----:B------:R-:W3:Y:S01]  /*0340*/  LDS R3, [UR8+0x1c] ;  /* 0x00001c08ff037984 */ /* 0x000ee20008000800 */
[C---:B--2---:R-:W-:Y:S01]  /*0350*/  SHF.L.U64.HI R10, R12.reuse, 0x1, R13 ;  /* 0x000000010c0a7819 */ /* 0x044fe2000001020d */
[----:B------:R-:W-:-:S03]  /*0360*/  IMAD.SHL.U32 R5, R12, 0x2, RZ ;  /* 0x000000020c057824 */ /* 0x000fc600078e00ff */
[--C-:B------:R-:W-:Y:S02]  /*0370*/  SHF.R.U32.HI R12, RZ, 0x4, R10.reuse ;  /* 0x00000004ff0c7819 */ /* 0x100fe4000001160a */
[----:B------:R-:W-:-:S05]  /*0380*/  SHF.R.U64 R5, R5, 0x4, R10 ;  /* 0x0000000405057819 */ /* 0x000fca000000120a */
[----:B------:R4:W-:Y:S01]  /*0390*/  STS [UR8+0xc], R5 ;  /* 0x00000c05ff007988 */ /* 0x0009e20008000808 */
[----:B-1----:R-:W-:Y:S02]  /*03a0*/  LOP3.LUT R4, R4, 0x7, RZ, 0xb8, !PT ;  /* 0x0000000704047812 */ /* 0x002fe400078eb8ff */
[----:B---3--:R-:W-:-:S03]  /*03b0*/  LOP3.LUT R3, R3, 0xf, R12, 0xb8, !PT ;  /* 0x0000000f03037812 */ /* 0x008fc600078eb80c */
[----:B------:R4:W-:Y:S04]  /*03c0*/  STS [UR8+0x34], R4 ;  /* 0x00003404ff007988 */ /* 0x0009e80008000808 */
[----:B------:R4:W-:Y:S02]  /*03d0*/  STS [UR8+0x1c], R3 ;  /* 0x00001c03ff007988 */ /* 0x0009e40008000808 */
.L_x_5:
[----:B------:R-:W-:Y:S05]  /*03e0*/  BSYNC B0 ;  /* 0x0000000000007941 */ /* 0x000fea0003800000 */
.L_x_4:
[----:B------:R-:W-:Y:S04]  /*03f0*/  BSSY B1, `(.L_x_6) ;  /* 0x000001b000017945 */ /* 0x000fe80003800000 */
[----:B------:R-:W-:Y:S01]  /*0400*/  BSSY B0, `(.L_x_7) ;  /* 0x0000016000007945 */ /* 0x000fe20003800000 */
[----:B------:R-:W-:-:S03]  /*0410*/  IMAD.MOV.U32 R7, RZ, RZ, RZ ;  /* 0x000000ffff077224 */ /* 0x000fc600078e00ff */
[----:B------:R-:W-:Y:S05]  /*0420*/  @P2 BRA `(.L_x_8) ;  /* 0x0000000000202947 */ /* 0x000fea0003800000 */
[----:B-12-4-:R-:W1:Y:S02]  /*0430*/  LDS R3, [UR8+0x34] ;  /* 0x00003408ff037984 */ /* 0x016e640008000800 */
[----:B-1----:R-:W-:-:S05]  /*0440*/  LOP3.LUT R3, R3, 0x38, RZ, 0xb8, !PT ;  /* 0x0000003803037812 */ /* 0x002fca00078eb8ff */
[----:B------:R1:W-:Y:S01]  /*0450*/  STS [UR8+0x34], R3 ;  /* 0x00003403ff007988 */ /* 0x0003e20008000808 */
[----:B------:R-:W-:Y:S05]  /*0460*/  @P2 BRA `(.L_x_9) ;  /* 0x0000000000202947 */ /* 0x000fea0003800000 */
[----:B-1----:R-:W1:Y:S01]  /*0470*/  LDS R3, [UR8+0x8] ;  /* 0x00000808ff037984 */ /* 0x002e620008000800 */
[----:B------:R-:W-:-:S05]  /*0480*/  IMAD.MOV.U32 R4, RZ, RZ, 0x780 ;  /* 0x00000780ff047424 */ /* 0x000fca00078e00ff */
[----:B-1----:R-:W-:-:S05]  /*0490*/  LOP3.LUT R3, R3, 0x300, R4, 0xd8, !PT ;  /* 0x0000030003037812 */ /* 0x002fca00078ed804 */
[----:B------:R3:W-:Y:S02]  /*04a0*/  STS [UR8+0x8], R3 ;  /* 0x00000803ff007988 */ /* 0x0007e40008000808 */
.L_x_8:
[----:B------:R-:W-:Y:S05]  /*04b0*/  @P2 BRA `(.L_x_10) ;  /* 0x0000000000282947 */ /* 0x000fea0003800000 */
[----:B-1234-:R-:W1:Y:S02]  /*04c0*/  LDS R3, [UR8+0x8] ;  /* 0x00000808ff037984 */ /* 0x01ee640008000800 */
[----:B-1----:R-:W-:-:S05]  /*04d0*/  LOP3.LUT R3, R3, 0x1800, RZ, 0xb8, !PT ;  /* 0x0000180003037812 */ /* 0x002fca00078eb8ff */
[----:B------:R2:W-:Y:S02]  /*04e0*/  STS [UR8+0x8], R3 ;  /* 0x00000803ff007988 */ /* 0x0005e40008000808 */
.L_x_9:
[----:B------:R-:W-:Y:S05]  /*04f0*/  @P2 BREAK B0 ;  /* 0x0000000000002942 */ /* 0x000fea0003800000 */
[----:B------:R-:W-:Y:S05]  /*0500*/  @P2 BRA `(.L_x_11) ;  /* 0x0000000000242947 */ /* 0x000fea0003800000 */
[----:B------:R-:W3:Y:S01]  /*0510*/  LDS R4, [UR8+0x8] ;  /* 0x00000808ff047984 */ /* 0x000ee20008000800 */
[----:B-12---:R-:W-:-:S05]  /*0520*/  IMAD.MOV.U32 R3, RZ, RZ, 0x6000 ;  /* 0x00006000ff037424 */ /* 0x006fca00078e00ff */
[----:B---3--:R-:W-:-:S04]  /*0530*/  LOP3.LUT R3, R4, 0x4000, R3, 0xd8, !PT ;  /* 0x0000400004037812 */ /* 0x008fc800078ed803 */
[----:B------:R-:W-:-:S05]  /*0540*/  LOP3.LUT R3, R3, 0x400000, RZ, 0xb8, !PT ;  /* 0x0040000003037812 */ /* 0x000fca00078eb8ff */
[----:B------:R5:W-:Y:S02]  /*0550*/  STS [UR8+0x8], R3 ;  /* 0x00000803ff007988 */ /* 0x000be40008000808 */
.L_x_10:
[----:B------:R-:W-:Y:S05]  /*0560*/  BSYNC B0 ;  /* 0x0000000000007941 */ /* 0x000fea0003800000 */
.L_x_7:
[----:B-12345:R-:W1:Y:S02]  /*0570*/  @!P2 LDS R3, [UR8+0x8] ;  /* 0x00000808ff03a984 */ /* 0x03ee640008000800 */
[----:B-1----:R-:W-:-:S05]  /*0580*/  @!P2 LOP3.LUT R3, R3, 0x8000, RZ, 0xb8, !PT ;  /* 0x000080000303a812 */ /* 0x002fca00078eb8ff */
[----:B------:R3:W-:Y:S02]  /*0590*/  @!P2 STS [UR8+0x8], R3 ;  /* 0x00000803ff00a988 */ /* 0x0007e40008000808 */
.L_x_11:
[----:B------:R-:W-:Y:S05]  /*05a0*/  BSYNC B1 ;  /* 0x0000000000017941 */ /* 0x000fea0003800000 */
.L_x_6:
[----:B------:R-:W-:Y:S05]  /*05b0*/  WARPSYNC.ALL ;  /* 0x0000000000007948 */ /* 0x000fea0003800000 */
[----:B------:R-:W-:Y:S05]  /*05c0*/  @P0 BRA `(.L_x_12) ;  /* 0x0000000000300947 */ /* 0x000fea0003800000 */
[----:B-123--:R-:W1:Y:S01]  /*05d0*/  S2R R3, SR_LANEID ;  /* 0x0000000000037919 */ /* 0x00ee620000000000 */
[----:B------:R-:W-:Y:S05]  /*05e0*/  WARPSYNC.ALL ;  /* 0x0000000000007948 */ /* 0x000fea0003800000 */
[----:B-1----:R-:W-:-:S05]  /*05f0*/  IMAD.SHL.U32 R3, R3, 0x4, RZ ;  /* 0x0000000403037824 */ /* 0x002fca00078e00ff */
[----:B------:R-:W1:Y:S01]  /*0600*/  LDS R9, [R3+UR8] ;  /* 0x0000000803097984 */ /* 0x000e620008000800 */
[----:B------:R-:W-:Y:S01]  /*0610*/  IADD3 R4, P1, R3, UR20, RZ ;  /* 0x0000001403047c10 */ /* 0x000fe2000ff3e0ff */
[----:B------:R-:W-:-:S04]  /*0620*/  UMOV UR4, UR20 ;  /* 0x0000001400047c82 */ /* 0x000fc80008000000 */
[----:B------:R-:W-:Y:S01]  /*0630*/  IMAD.X R5, RZ, RZ, UR21, P1 ;  /* 0x00000015ff057e24 */ /* 0x000fe200088e06ff */
[----:B------:R-:W-:-:S04]  /*0640*/  UMOV UR5, UR21 ;  /* 0x0000001500057c82 */ /* 0x000fc80008000000 */
[----:B-1----:R4:W5:Y:S01]  /*0650*/  ATOMG.E.EXCH.STRONG.GPU PT, RZ, [R4], R9 ;  /* 0x0000000904ff73a8 */ /* 0x00296200041ee100 */
[----:B------:R-:W-:-:S04]  /*0660*/  DEPBAR {5,4,3,2,1,0} ;  /* 0x0000003f0000791a */ /* 0x000fc80000000000 */
[----:B------:R4:W-:Y:S01]  /*0670*/  UTMACCTL.IV [UR4] ;  /* 0x00000000040079b9 */ /* 0x0009e20008000000 */
[----:B------:R-:W-:Y:S01]  /*0680*/  NOP ;  /* 0x0000000000007918 */ /* 0x000fe20000000000 */
.L_x_12:
[----:B------:R-:W-:Y:S05]  /*0690*/  @P0 BRA `(.L_x_13) ;  /* 0x00000000000c0947 */ /* 0x000fea0003800000 */
[----:B------:R0:W-:Y:S01]  /*06a0*/  UTMACMDFLUSH ;  /* 0x00000000000079b7 */ /* 0x0001e20000000000 */
[----:B------:R-:W-:Y:S05]  /*06b0*/  @P0 BRA `(.L_x_13) ;  /* 0x0000000000040947 */ /* 0x000fea0003800000 */
[----:B------:R-:W-:-:S04]  /*06c0*/  DEPBAR.LE SB0, 0x0 ;  /* 0x000080000000791a */ /* 0x000fc80000000000 */
.L_x_13:
[----:B------:R-:W-:Y:S05]  /*06d0*/  WARPSYNC.ALL ;  /* 0x0000000000007948 */ /* 0x000fea0003800000 */
[----:B-----5:R-:W-:Y:S06]  /*06e0*/  BAR.SYNC.DEFER_BLOCKING 0x0 ;  /* 0x0000000000007b1d */ /* 0x020fec0000010000 */
[----:B------:R-:W-:Y:S02]  /*06f0*/  BSSY B1, `(.L_x_14) ;  /* 0x000000b000017945 */ /* 0x000fe40003800000 */
[----:B------:R-:W-:Y:S06]  /*0700*/  BAR.SYNC.DEFER_BLOCKING 0x0 ;  /* 0x0000000000007b1d */ /* 0x000fec0000010000 */
[----:B------:R5:W-:Y:S01]  /*0710*/  @!P0 STS [R14], RZ ;  /* 0x000000ff0e008388 */ /* 0x000be20000000800 */
[----:B------:R-:W-:Y:S01]  /*0720*/  NOP ;  /* 0x0000000000007918 */ /* 0x000fe20000000000 */
[----:B------:R-:W-:Y:S05]  /*0730*/  @P2 BRA `(.L_x_15) ;  /* 0x0000000000182947 */ /* 0x000fea0003800000 */
[----:B-123--:R-:W1:Y:S01]  /*0740*/  LDS R3, [UR8+0x8] ;  /* 0x00000808ff037984 */ /* 0x00ee620008000800 */
[----:B------:R-:W2:Y:S01]  /*0750*/  LDC.64 R12, c[0x0][0x218] ;  /* 0x00008600ff0c7b82 */ /* 0x000ea20000000a00 */
[----:B----4-:R-:W-:Y:S02]  /*0760*/  IMAD.MOV.U32 R4, RZ, RZ, 0x70 ;  /* 0x00000070ff047424 */ /* 0x010fe400078e00ff */
[----:B--2---:R2:W-:Y:S03]  /*0770*/  STS.64 [UR8], R12 ;  /* 0x0000000cff007988 */ /* 0x0045e60008000a08 */
[----:B-1----:R-:W-:-:S05]  /*0780*/  LOP3.LUT R3, R3, 0x10, R4, 0xd8, !PT ;  /* 0x0000001003037812 */ /* 0x002fca00078ed804 */
[----:B------:R2:W-:Y:S02]  /*0790*/  STS [UR8+0x8], R3 ;  /* 0x00000803ff007988 */ /* 0x0005e40008000808 */
.L_x_15:
[----:B----4-:R-:W-:Y:S05]  /*07a0*/  BSYNC B1 ;  /* 0x0000000000017941 */ /* 0x010fea0003800000 */
.L_x_14:
[----:B------:R-:W-:Y:S04]  /*07b0*/  BSSY B2, `(.L_x_16) ;  /* 0x000000f000027945 */ /* 0x000fe80003800000 */
[----:B------:R-:W-:Y:S04]  /*07c0*/  BSSY B1, `(.L_x_17) ;  /* 0x000000c000017945 */ /* 0x000fe80003800000 */
[----:B------:R-:W-:Y:S05]  /*07d0*/  @P2 BRA `(.L_x_18) ;  /* 0x0000000000282947 */ /* 0x000fea0003800000 */
[----:B-123--:R-:W1:Y:S01]  /*07e0*/  LDS R3, [UR8+0x34] ;  /* 0x00003408ff037984 */ /* 0x00ee620008000800 */
[----:B------:R-:W-:Y:S01]  /*07f0*/  IMAD.MOV.U32 R4, RZ, RZ, 0x1f000000 ;  /* 0x1f000000ff047424 */ /* 0x000fe200078e00ff */
[----:B------:R-:W-:Y:S05]  /*0800*/  @P2 BREAK B1 ;  /* 0x0000000000012942 */ /* 0x000fea0003800000 */
[----:B-1----:R-:W-:-:S05]  /*0810*/  LOP3.LUT R3, R3, 0xff000000, R4, 0xb8, !PT ;  /* 0xff00000003037812 */ /* 0x002fca00078eb804 */
[----:B------:R1:W-:Y:S01]  /*0820*/  STS [UR8+0x34], R3 ;  /* 0x00003403ff007988 */ /* 0x0003e20008000808 */
[----:B------:R-:W-:Y:S05]  /*0830*/  @P2 BRA `(.L_x_19) ;  /* 0x0000000000182947 */ /* 0x000fea0003800000 */
[----:B-1----:R-:W1:Y:S01]  /*0840*/  LDS R3, [UR8+0x38] ;  /* 0x00003808ff037984 */ /* 0x002e620008000800 */
[----:B------:R-:W-:-:S05]  /*0850*/  IMAD.MOV.U32 R4, RZ, RZ, 0x3f ;  /* 0x0000003fff047424 */ /* 0x000fca00078e00ff */
[----:B-1----:R-:W-:-:S05]  /*0860*/  LOP3.LUT R3, R3, 0xff, R4, 0xb8, !PT ;  /* 0x000000ff03037812 */ /* 0x002fca00078eb804 */
[----:B------:R4:W-:Y:S02]  /*0870*/  STS [UR8+0x38], R3 ;  /* 0x00003803ff007988 */ /* 0x0009e40008000808 */
.L_x_18:
[----:B------:R-:W-:Y:S05]  /*0880*/  BSYNC B1 ;  /* 0x0000000000017941 */ /* 0x000fea0003800000 */
.L_x_17:
[----:B------:R1:W-:Y:S02]  /*0890*/  @!P2 STS [UR8+0x20], R11 ;  /* 0x0000200bff00a988 */ /* 0x0003e40008000808 */
.L_x_19:
[----:B------:R-:W-:Y:S05]  /*08a0*/  BSYNC B2 ;  /* 0x0000000000027941 */ /* 0x000fea0003800000 */
.L_x_16:
[----:B------:R-:W-:Y:S05]  /*08b0*/  WARPSYNC.ALL ;  /* 0x0000000000007948 */ /* 0x000fea0003800000 */
[----:B-1234-:R-:W1:Y:S01]  /*08c0*/  LDC R3, c[0x0][0x22c] ;  /* 0x00008b00ff037b82 */ /* 0x01ee620000000800 */
[----:B------:R-:W-:Y:S01]  /*08d0*/  BSSY B2, `(.L_x_20) ;  /* 0x0000010000027945 */ /* 0x000fe20003800000 */
[----:B-1----:R-:W-:-:S05]  /*08e0*/  VIADD R3, R3, 0xffffffff ;  /* 0xffffffff03037836 */ /* 0x002fca0000000000 */
[----:B------:R1:W-:Y:S01]  /*08f0*/  @!P2 STS [UR8+0x24], R3 ;  /* 0x00002403ff00a988 */ /* 0x0003e20008000808 */
[----:B------:R-:W-:Y:S05]  /*0900*/  @P2 BRA `(.L_x_21) ;  /* 0x0000000000302947 */ /* 0x000fea0003800000 */
[----:B------:R-:W2:Y:S01]  /*0910*/  LDS R5, [UR8+0x34] ;  /* 0x00003408ff057984 */ /* 0x000ea20008000800 */
[----:B------:R-:W3:Y:S03]  /*0920*/  LDC.64 R12, c[0x0][0x240] ;  /* 0x00009000ff0c7b82 */ /* 0x000ee60000000a00 */
[----:B------:R-:W4:Y:S01]  /*0930*/  LDS R4, [UR8+0x1c] ;  /* 0x00001c08ff047984 */ /* 0x000f220008000800 */
[C---:B---3--:R-:W-:Y:S01]  /*0940*/  SHF.L.U64.HI R10, R12.reuse, 0x1, R13 ;  /* 0x000000010c0a7819 */ /* 0x048fe2000001020d */
[----:B------:R-:W-:-:S03]  /*0950*/  IMAD.SHL.U32 R9, R12, 0x2, RZ ;  /* 0x000000020c097824 */ /* 0x000fc600078e00ff */
[--C-:B------:R-:W-:Y:S02]  /*0960*/  SHF.R.U32.HI R11, RZ, 0x4, R10.reuse ;  /* 0x00000004ff0b7819 */ /* 0x100fe4000001160a */
[----:B------:R-:W-:-:S05]  /*0970*/  SHF.R.U64 R9, R9, 0x4, R10 ;  /* 0x0000000409097819 */ /* 0x000fca000000120a */
[----:B------:R3:W-:Y:S01]  /*0980*/  STS [UR8+0xc], R9 ;  /* 0x00000c09ff007988 */ /* 0x0007e20008000808 */
[----:B--2---:R-:W-:Y:S02]  /*0990*/  LOP3.LUT R5, R5, 0x7, RZ, 0xb8, !PT ;  /* 0x0000000705057812 */ /* 0x004fe400078eb8ff */
[----:B----4-:R-:W-:-:S03]  /*09a0*/  LOP3.LUT R4, R4, 0xf, R11, 0xb8, !PT ;  /* 0x0000000f04047812 */ /* 0x010fc600078eb80b */
[----:B------:R3:W-:Y:S04]  /*09b0*/  STS [UR8+0x34], R5 ;  /* 0x00003405ff007988 */ /* 0x0007e80008000808 */
[----:B------:R3:W-:Y:S02]  /*09c0*/  STS [UR8+0x1c], R4 ;  /* 0x00001c04ff007988 */ /* 0x0007e40008000808 */
.L_x_21:
[----:B------:R-:W-:Y:S05]  /*09d0*/  BSYNC B2 ;  /* 0x0000000000027941 */ /* 0x000fea0003800000 */
.L_x_20:
[----:B------:R-:W-:Y:S04]  /*09e0*/  BSSY B3, `(.L_x_22) ;  /* 0x000001a000037945 */ /* 0x000fe80003800000 */
[----:B------:R-:W-:Y:S04]  /*09f0*/  BSSY B2, `(.L_x_23) ;  /* 0x0000015000027945 */ /* 0x000fe80003800000 */
[----:B------:R-:W-:Y:S05]  /*0a00*/  @P2 BRA `(.L_x_24) ;  /* 0x0000000000202947 */ /* 0x000fea0003800000 */
[----:B---3--:R-:W2:Y:S02]  /*0a10*/  LDS R4, [UR8+0x34] ;  /* 0x00003408ff047984 */ /* 0x008ea40008000800 */
[----:B--2---:R-:W-:-:S05]  /*0a20*/  LOP3.LUT R4, R4, 0x38, RZ, 0xb8, !PT ;  /* 0x0000003804047812 */ /* 0x004fca00078eb8ff */
[----:B------:R2:W-:Y:S01]  /*0a30*/  STS [UR8+0x34], R4 ;  /* 0x00003404ff007988 */ /* 0x0005e20008000808 */
[----:B------:R-:W-:Y:S05]  /*0a40*/  @P2 BRA `(.L_x_25) ;  /* 0x0000000000202947 */ /* 0x000fea0003800000 */
[----:B--2---:R-:W2:Y:S01]  /*0a50*/  LDS R4, [UR8+0x8] ;  /* 0x00000808ff047984 */ /* 0x004ea20008000800 */
[----:B------:R-:W-:-:S05]  /*0a60*/  IMAD.MOV.U32 R5, RZ, RZ, 0x780 ;  /* 0x00000780ff057424 */ /* 0x000fca00078e00ff */
[----:B--2---:R-:W-:-:S05]  /*0a70*/  LOP3.LUT R4, R4, 0x300, R5, 0xd8, !PT ;  /* 0x0000030004047812 */ /* 0x004fca00078ed805 */
[----:B------:R2:W-:Y:S02]  /*0a80*/  STS [UR8+0x8], R4 ;  /* 0x00000804ff007988 */ /* 0x0005e40008000808 */
.L_x_24:
[----:B------:R-:W-:Y:S05]  /*0a90*/  @P2 BRA `(.L_x_26) ;  /* 0x0000000000282947 */ /* 0x000fea0003800000 */
[----:B--23--:R-:W2:Y:S02]  /*0aa0*/  LDS R4, [UR8+0x8] ;  /* 0x00000808ff047984 */ /* 0x00cea40008000800 */
[----:B--2---:R-:W-:-:S05]  /*0ab0*/  LOP3.LUT R4, R4, 0x1800, RZ, 0xb8, !PT ;  /* 0x0000180004047812 */ /* 0x004fca00078eb8ff */
[----:B------:R3:W-:Y:S02]  /*0ac0*/  STS [UR8+0x8], R4 ;  /* 0x00000804ff007988 */ /* 0x0007e40008000808 */
.L_x_25:
[----:B------:R-:W-:Y:S05]  /*0ad0*/  @P2 BREAK B2 ;  /* 0x0000000000022942 */ /* 0x000fea0003800000 */
[----:B------:R-:W-:Y:S05]  /*0ae0*/  @P2 BRA `(.L_x_27) ;  /* 0x0000000000242947 */ /* 0x000fea0003800000 */
[----:B--23--:R-:W2:Y:S01]  /*0af0*/  LDS R4, [UR8+0x8] ;  /* 0x00000808ff047984 */ /* 0x00cea20008000800 */
[----:B------:R-:W-:-:S05]  /*0b00*/  IMAD.MOV.U32 R5, RZ, RZ, 0x6000 ;  /* 0x00006000ff057424 */ /* 0x000fca00078e00ff */
[----:B--2---:R-:W-:-:S04]  /*0b10*/  LOP3.LUT R4, R4, 0x4000, R5, 0xd8, !PT ;  /* 0x0000400004047812 */ /* 0x004fc800078ed805 */
[----:B------:R-:W-:-:S05]  /*0b20*/  LOP3.LUT R4, R4, 0x400000, RZ, 0xb8, !PT ;  /* 0x0040000004047812 */ /* 0x000fca00078eb8ff */
[----:B------:R4:W-:Y:S02]  /*0b30*/  STS [UR8+0x8], R4 ;  /* 0x00000804ff007988 */ /* 0x0009e40008000808 */
.L_x_26:
[----:B------:R-:W-:Y:S05]  /*0b40*/  BSYNC B2 ;  /* 0x0000000000027941 */ /* 0x000fea0003800000 */
.L_x_23:
[----:B--234-:R-:W2:Y:S02]  /*0b50*/  @!P2 LDS R4, [UR8+0x8] ;  /* 0x00000808ff04a984 */ /* 0x01cea40008000800 */
[----:B--2---:R-:W-:-:S05]  /*0b60*/  @!P2 LOP3.LUT R4, R4, 0x8000, RZ, 0xb8, !PT ;  /* 0x000080000404a812 */ /* 0x004fca00078eb8ff */
[----:B------:R4:W-:Y:S02]  /*0b70*/  @!P2 STS [UR8+0x8], R4 ;  /* 0x00000804ff00a988 */ /* 0x0009e40008000808 */
.L_x_27:
[----:B------:R-:W-:Y:S05]  /*0b80*/  BSYNC B3 ;  /* 0x0000000000037941 */ /* 0x000fea0003800000 */
.L_x_22:
[----:B------:R-:W-:Y:S05]  /*0b90*/  WARPSYNC.ALL ;  /* 0x0000000000007948 */ /* 0x000fea0003800000 */
[----:B------:R-:W-:-:S04]  /*0ba0*/  UIADD3 UR4, UR6, 0x80, URZ ;  /* 0x0000008006047890 */ /* 0x000fc8000fffe03f */
[----:B------:R-:W-:-:S04]  /*0bb0*/  UIADD3 UR18, UP0, UR4, UR16, URZ ;  /* 0x0000001004127290 */ /* 0x000fc8000ff1e03f */
[----:B------:R-:W-:Y:S01]  /*0bc0*/  ULEA.HI.X.SX32 UR19, UR4, UR17, 0x1, UP0 ;  /* 0x0000001104137291 */ /* 0x000fe200080f0e3f */
[----:B------:R-:W-:Y:S11]  /*0bd0*/  @P0 BRA `(.L_x_28) ;  /* 0x0000000000300947 */ /* 0x000ff60003800000 */
[----:B--234-:R-:W2:Y:S01]  /*0be0*/  S2R R4, SR_LANEID ;  /* 0x0000000000047919 */ /* 0x01cea20000000000 */
[----:B------:R-:W-:Y:S05]  /*0bf0*/  WARPSYNC.ALL ;  /* 0x0000000000007948 */ /* 0x000fea0003800000 */
[----:B--2---:R-:W-:-:S05]  /*0c00*/  IMAD.SHL.U32 R10, R4, 0x4, RZ ;  /* 0x00000004040a7824 */ /* 0x004fca00078e00ff */
[----:B------:R-:W2:Y:S01]  /*0c10*/  LDS R9, [R10+UR8] ;  /* 0x000000080a097984 */ /* 0x000ea20008000800 */
[----:B------:R-:W-:Y:S01]  /*0c20*/  IADD3 R4, P1, R10, UR18, RZ ;  /* 0x000000120a047c10 */ /* 0x000fe2000ff3e0ff */
[----:B------:R-:W-:-:S04]  /*0c30*/  UMOV UR4, UR18 ;  /* 0x0000001200047c82 */ /* 0x000fc80008000000 */
[----:B------:R-:W-:Y:S01]  /*0c40*/  IMAD.X R5, RZ, RZ, UR19, P1 ;  /* 0x00000013ff057e24 */ /* 0x000fe200088e06ff */
[----:B------:R-:W-:-:S04]  /*0c50*/  UMOV UR5, UR19 ;  /* 0x0000001300057c82 */ /* 0x000fc80008000000 */
[----:B--2---:R2:W3:Y:S01]  /*0c60*/  ATOMG.E.EXCH.STRONG.GPU PT, RZ, [R4], R9 ;  /* 0x0000000904ff73a8 */ /* 0x0044e200041ee100 */
[----:B------:R-:W-:-:S04]  /*0c70*/  DEPBAR {5,4,3,2,1,0} ;  /* 0x0000003f0000791a */ /* 0x000fc80000000000 */
[----:B------:R2:W-:Y:S01]  /*0c80*/  UTMACCTL.IV [UR4] ;  /* 0x00000000040079b9 */ /* 0x0005e20008000000 */
[----:B------:R-:W-:Y:S01]  /*0c90*/  NOP ;  /* 0x0000000000007918 */ /* 0x000fe20000000000 */
.L_x_28:
[----:B------:R-:W-:Y:S05]  /*0ca0*/  @P0 BRA `(.L_x_29) ;  /* 0x00000000000c0947 */ /* 0x000fea0003800000 */
[----:B------:R0:W-:Y:S01]  /*0cb0*/  UTMACMDFLUSH ;  /* 0x00000000000079b7 */ /* 0x0001e20000000000 */
[----:B------:R-:W-:Y:S05]  /*0cc0*/  @P0 BRA `(.L_x_29) ;  /* 0x0000000000040947 */ /* 0x000fea0003800000 */
[----:B------:R-:W-:-:S04]  /*0cd0*/  DEPBAR.LE SB0, 0x0 ;  /* 0x000080000000791a */ /* 0x000fc80000000000 */
.L_x_29:
[----:B------:R-:W-:Y:S05]  /*0ce0*/  WARPSYNC.ALL ;  /* 0x0000000000007948 */ /* 0x000fea0003800000 */
[----:B---3--:R-:W-:Y:S06]  /*0cf0*/  BAR.SYNC.DEFER_BLOCKING 0x0 ;  /* 0x0000000000007b1d */ /* 0x008fec0000010000 */
[----:B------:R-:W-:Y:S02]  /*0d00*/  BSSY B3, `(.L_x_30) ;  /* 0x000000b000037945 */ /* 0x000fe40003800000 */
[----:B------:R-:W-:Y:S06]  /*0d10*/  BAR.SYNC.DEFER_BLOCKING 0x0 ;  /* 0x0000000000007b1d */ /* 0x000fec0000010000 */
[----:B------:R3:W-:Y:S01]  /*0d20*/  @!P0 STS [R14], RZ ;  /* 0x000000ff0e008388 */ /* 0x0007e20000000800 */
[----:B------:R-:W-:Y:S01]  /*0d30*/  NOP ;  /* 0x0000000000007918 */ /* 0x000fe20000000000 */
[----:B------:R-:W-:Y:S05]  /*0d40*/  @P2 BRA `(.L_x_31) ;  /* 0x0000000000182947 */ /* 0x000fea0003800000 */
[----:B--2-4-:R-:W2:Y:S01]  /*0d50*/  LDS R4, [UR8+0x8] ;  /* 0x00000808ff047984 */ /* 0x014ea20008000800 */
[----:B------:R-:W4:Y:S01]  /*0d60*/  LDC.64 R10, c[0x0][0x220] ;  /* 0x00008800ff0a7b82 */ /* 0x000f220000000a00 */
[----:B------:R-:W-:Y:S02]  /*0d70*/  IMAD.MOV.U32 R5, RZ, RZ, 0x70 ;  /* 0x00000070ff057424 */ /* 0x000fe400078e00ff */
[----:B----4-:R4:W-:Y:S03]  /*0d80*/  STS.64 [UR8], R10 ;  /* 0x0000000aff007988 */ /* 0x0109e60008000a08 */
[----:B--2---:R-:W-:-:S05]  /*0d90*/  LOP3.LUT R4, R4, 0x10, R5, 0xd8, !PT ;  /* 0x0000001004047812 */ /* 0x004fca00078ed805 */
[----:B------:R4:W-:Y:S02]  /*0da0*/  STS [UR8+0x8], R4 ;  /* 0x00000804ff007988 */ /* 0x0009e40008000808 */
.L_x_31:
[----:B--2---:R-:W-:Y:S05]  /*0db0*/  BSYNC B3 ;  /* 0x0000000000037941 */ /* 0x004fea0003800000 */
.L_x_30:
[----:B------:R-:W-:Y:S04]  /*0dc0*/  BSSY B4, `(.L_x_32) ;  /* 0x0000011000047945 */ /* 0x000fe80003800000 */
[----:B------:R-:W-:Y:S04]  /*0dd0*/  BSSY B3, `(.L_x_33) ;  /* 0x000000e000037945 */ /* 0x000fe80003800000 */
[----:B------:R-:W-:Y:S05]  /*0de0*/  @P2 BRA `(.L_x_34) ;  /* 0x0000000000242947 */ /* 0x000fea0003800000 */
[----:B----4-:R-:W2:Y:S01]  /*0df0*/  LDS R4, [UR8+0x34] ;  /* 0x00003408ff047984 */ /* 0x010ea20008000800 */
[----:B------:R-:W-:-:S05]  /*0e00*/  IMAD.MOV.U32 R5, RZ, RZ, 0x3f000000 ;  /* 0x3f000000ff057424 */ /* 0x000fca00078e00ff */
[----:B--2---:R-:W-:-:S05]  /*0e10*/  LOP3.LUT R4, R4, 0xff000000, R5, 0xb8, !PT ;  /* 0xff00000004047812 */ /* 0x004fca00078eb805 */
[----:B------:R2:W-:Y:S01]  /*0e20*/  STS [UR8+0x34], R4 ;  /* 0x00003404ff007988 */ /* 0x0005e20008000808 */
[----:B------:R-:W-:Y:S05]  /*0e30*/  @P2 BRA `(.L_x_35) ;  /* 0x00000000001c2947 */ /* 0x000fea0003800000 */
[----:B--2---:R-:W2:Y:S01]  /*0e40*/  LDS R4, [UR8+0x38] ;  /* 0x00003808ff047984 */ /* 0x004ea20008000800 */
[----:B------:R-:W-:-:S05]  /*0e50*/  IMAD.MOV.U32 R5, RZ, RZ, 0x3f ;  /* 0x0000003fff057424 */ /* 0x000fca00078e00ff */
[----:B--2---:R-:W-:-:S05]  /*0e60*/  LOP3.LUT R4, R4, 0xff, R5, 0xb8, !PT ;  /* 0x000000ff04047812 */ /* 0x004fca00078eb805 */
[----:B------:R2:W-:Y:S02]  /*0e70*/  STS [UR8+0x38], R4 ;  /* 0x00003804ff007988 */ /* 0x0005e40008000808 */
.L_x_34:
[----:B------:R-:W-:Y:S05]  /*0e80*/  @P2 BREAK B3 ;  /* 0x0000000000032942 */ /* 0x000fea0003800000 */
[----:B------:R-:W-:Y:S05]  /*0e90*/  @P2 BRA `(.L_x_36) ;  /* 0x00000000000c2947 */ /* 0x000fea0003800000 */
[----:B------:R1:W-:Y:S02]  /*0ea0*/  STS [UR8+0x20], R3 ;  /* 0x00002003ff007988 */ /* 0x0003e40008000808 */
.L_x_35:
[----:B------:R-:W-:Y:S05]  /*0eb0*/  BSYNC B3 ;  /* 0x0000000000037941 */ /* 0x000fea0003800000 */
.L_x_33:
[----:B------:R1:W-:Y:S02]  /*0ec0*/  @!P2 STS [UR8+0x24], R2 ;  /* 0x00002402ff00a988 */ /* 0x0003e40008000808 */
.L_x_36:
[----:B------:R-:W-:Y:S05]  /*0ed0*/  BSYNC B4 ;  /* 0x0000000000047941 */ /* 0x000fea0003800000 */
.L_x_32:
[----:B------:R-:W-:Y:S05]  /*0ee0*/  WARPSYNC.ALL ;  /* 0x0000000000007948 */ /* 0x000fea0003800000 */
[----:B------:R-:W-:Y:S04]  /*0ef0*/  BSSY B4, `(.L_x_37) ;  /* 0x000000e000047945 */ /* 0x000fe80003800000 */
[----:B------:R-:W-:Y:S05]  /*0f00*/  @P2 BRA `(.L_x_38) ;  /* 0x0000000000302947 */ /* 0x000fea0003800000 */
[----:B-1----:R-:W1:Y:S01]  /*0f10*/  LDS R3, [UR8+0x34] ;  /* 0x00003408ff037984 */ /* 0x002e620008000800 */
[----:B--2-4-:R-:W2:Y:S03]  /*0f20*/  LDC.64 R4, c[0x0][0x248] ;  /* 0x00009200ff047b82 */ /* 0x014ea60000000a00 */
[----:B------:R-:W4:Y:S01]  /*0f30*/  LDS R2, [UR8+0x1c] ;  /* 0x00001c08ff027984 */ /* 0x000f220008000800 */
[C---:B--2---:R-:W-:Y:S01]  /*0f40*/  SHF.L.U64.HI R5, R4.reuse, 0x1, R5 ;  /* 0x0000000104057819 */ /* 0x044fe20000010205 */
[----:B------:R-:W-:-:S03]  /*0f50*/  IMAD.SHL.U32 R4, R4, 0x2, RZ ;  /* 0x0000000204047824 */ /* 0x000fc600078e00ff */
[--C-:B------:R-:W-:Y:S02]  /*0f60*/  SHF.R.U32.HI R9, RZ, 0x4, R5.reuse ;  /* 0x00000004ff097819 */ /* 0x100fe40000011605 */
[----:B------:R-:W-:-:S05]  /*0f70*/  SHF.R.U64 R4, R4, 0x4, R5 ;  /* 0x0000000404047819 */ /* 0x000fca0000001205 */
[----:B------:R2:W-:Y:S01]  /*0f80*/  STS [UR8+0xc], R4 ;  /* 0x00000c04ff007988 */ /* 0x0005e20008000808 */
[----:B-1----:R-:W-:Y:S02]  /*0f90*/  LOP3.LUT R3, R3, 0x7, RZ, 0xb8, !PT ;  /* 0x0000000703037812 */ /* 0x002fe400078eb8ff */
[----:B----4-:R-:W-:-:S03]  /*0fa0*/  LOP3.LUT R2, R2, 0xf, R9, 0xb8, !PT ;  /* 0x0000000f02027812 */ /* 0x010fc600078eb809 */
[----:B------:R2:W-:Y:S04]  /*0fb0*/  STS [UR8+0x34], R3 ;  /* 0x00003403ff007988 */ /* 0x0005e80008000808 */
[----:B------:R2:W-:Y:S02]  /*0fc0*/  STS [UR8+0x1c], R2 ;  /* 0x00001c02ff007988 */ /* 0x0005e40008000808 */
.L_x_38:
[----:B------:R-:W-:Y:S05]  /*0fd0*/  BSYNC B4 ;  /* 0x0000000000047941 */ /* 0x000fea0003800000 */
.L_x_37:
[----:B------:R-:W-:Y:S04]  /*0fe0*/  BSSY B4, `(.L_x_39) ;  /* 0x000001a000047945 */ /* 0x000fe80003800000 */
[----:B------:R-:W-:Y:S04]  /*0ff0*/  BSSY B5, `(.L_x_40) ;  /* 0x0000015000057945 */ /* 0x000fe80003800000 */
[----:B------:R-:W-:Y:S05]  /*1000*/  @P2 BRA `(.L_x_41) ;  /* 0x0000000000202947 */ /* 0x000fea0003800000 */
[----:B-12---:R-:W1:Y:S02]  /*1010*/  LDS R2, [UR8+0x34] ;  /* 0x00003408ff027984 */ /* 0x006e640008000800 */
[----:B-1----:R-:W-:-:S05]  /*1020*/  LOP3.LUT R2, R2, 0x38, RZ, 0xb8, !PT ;  /* 0x0000003802027812 */ /* 0x002fca00078eb8ff */
[----:B------:R1:W-:Y:S01]  /*1030*/  STS [UR8+0x34], R2 ;  /* 0x00003402ff007988 */ /* 0x0003e20008000808 */
[----:B------:R-:W-:Y:S05]  /*1040*/  @P2 BRA `(.L_x_42) ;  /* 0x0000000000202947 */ /* 0x000fea0003800000 */
[----:B-1----:R-:W1:Y:S01]  /*1050*/  LDS R2, [UR8+0x8] ;  /* 0x00000808ff027984 */ /* 0x002e620008000800 */
[----:B------:R-:W-:-:S05]  /*1060*/  IMAD.MOV.U32 R3, RZ, RZ, 0x780 ;  /* 0x00000780ff037424 */ /* 0x000fca00078e00ff */
[----:B-1----:R-:W-:-:S05]  /*1070*/  LOP3.LUT R2, R2, 0x300, R3, 0xd8, !PT ;  /* 0x0000030002027812 */ /* 0x002fca00078ed803 */
[----:B------:R1:W-:Y:S02]  /*1080*/  STS [UR8+0x8], R2 ;  /* 0x00000802ff007988 */ /* 0x0003e40008000808 */
.L_x_41:
[----:B------:R-:W-:Y:S05]  /*1090*/  @P2 BRA `(.L_x_43) ;  /* 0x0000000000282947 */ /* 0x000fea0003800000 */
[----:B-12---:R-:W1:Y:S02]  /*10a0*/  LDS R2, [UR8+0x8] ;  /* 0x00000808ff027984 */ /* 0x006e640008000800 */
[----:B-1----:R-:W-:-:S05]  /*10b0*/  LOP3.LUT R2, R2, 0x1800, RZ, 0xb8, !PT ;  /* 0x0000180002027812 */ /* 0x002fca00078eb8ff */
[----:B------:R2:W-:Y:S02]  /*10c0*/  STS [UR8+0x8], R2 ;  /* 0x00000802ff007988 */ /* 0x0005e40008000808 */
.L_x_42:
[----:B------:R-:W-:Y:S05]  /*10d0*/  @P2 BREAK B5 ;  /* 0x0000000000052942 */ /* 0x000fea0003800000 */
[----:B------:R-:W-:Y:S05]  /*10e0*/  @P2 BRA `(.L_x_44) ;  /* 0x0000000000242947 */ /* 0x000fea0003800000 */
[----:B-12---:R-:W1:Y:S01]  /*10f0*/  LDS R2, [UR8+0x8] ;  /* 0x00000808ff027984 */ /* 0x006e620008000800 */
[----:B------:R-:W-:-:S05]  /*1100*/  IMAD.MOV.U32 R3, RZ, RZ, 0x6000 ;  /* 0x00006000ff037424 */ /* 0x000fca00078e00ff */
[----:B-1----:R-:W-:-:S04]  /*1110*/  LOP3.LUT R2, R2, 0x6000, R3, 0xd8, !PT ;  /* 0x0000600002027812 */ /* 0x002fc800078ed803 */
[----:B------:R-:W-:-:S05]  /*1120*/  LOP3.LUT R2, R2, 0x400000, RZ, 0xb8, !PT ;  /* 0x0040000002027812 */ /* 0x000fca00078eb8ff */
[----:B------:R1:W-:Y:S02]  /*1130*/  STS [UR8+0x8], R2 ;  /* 0x00000802ff007988 */ /* 0x0003e40008000808 */
.L_x_43:
[----:B------:R-:W-:Y:S05]  /*1140*/  BSYNC B5 ;  /* 0x0000000000057941 */ /* 0x000fea0003800000 */
.L_x_40:
[----:B-12---:R-:W1:Y:S02]  /*1150*/  @!P2 LDS R2, [UR8+0x8] ;  /* 0x00000808ff02a984 */ /* 0x006e640008000800 */
[----:B-1----:R-:W-:-:S05]  /*1160*/  @!P2 LOP3.LUT R2, R2, 0x8000, RZ, 0xb8, !PT ;  /* 0x000080000202a812 */ /* 0x002fca00078eb8ff */
[----:B------:R1:W-:Y:S02]  /*1170*/  @!P2 STS [UR8+0x8], R2 ;  /* 0x00000802ff00a988 */ /* 0x0003e40008000808 */
.L_x_44:
[----:B------:R-:W-:Y:S05]  /*1180*/  BSYNC B4 ;  /* 0x0000000000047941 */ /* 0x000fea0003800000 */
.L_x_39:
[----:B------:R-:W-:Y:S05]  /*1190*/  WARPSYNC.ALL ;  /* 0x0000000000007948 */ /* 0x000fea0003800000 */
[----:B------:R-:W-:Y:S01]  /*11a0*/  UIADD3 UR6, UR6, 0x100, URZ ;  /* 0x0000010006067890 */ /* 0x000fe2000fffe03f */
[----:B------:R-:W-:Y:S02]  /*11b0*/  ISETP.GE.AND P1, PT, R8, 0x1, PT ;  /* 0x000000010800780c */ /* 0x000fe40003f26270 */
[----:B------:R-:W-:Y:S02]  /*11c0*/  CS2R R24, SRZ ;  /* 0x0000000000187805 */ /* 0x000fe4000001ff00 */
[----:B------:R-:W-:Y:S01]  /*11d0*/  CS2R R26, SRZ ;  /* 0x00000000001a7805 */ /* 0x000fe2000001ff00 */
[----:B------:R-:W-:Y:S01]  /*11e0*/  UIADD3 UR16, UP0, UR6, UR16, URZ ;  /* 0x0000001006107290 */ /* 0x000fe2000ff1e03f */
[----:B------:R-:W-:-:S03]  /*11f0*/  IMAD.MOV.U32 R28, RZ, RZ, RZ ;  /* 0x000000ffff1c7224 */ /* 0x000fc600078e00ff */
[----:B------:R-:W-:Y:S01]  /*1200*/  ULEA.HI.X.SX32 UR17, UR6, UR17, 0x1, UP0 ;  /* 0x0000001106117291 */ /* 0x000fe200080f0e3f */
[----:B------:R-:W-:Y:S11]  /*1210*/  @P0 BRA `(.L_x_45) ;  /* 0x0000000000300947 */ /* 0x000ff60003800000 */
[----:B-12---:R-:W4:Y:S01]  /*1220*/  S2R R2, SR_LANEID ;  /* 0x0000000000027919 */ /* 0x006f220000000000 */
[----:B------:R-:W-:Y:S05]  /*1230*/  WARPSYNC.ALL ;  /* 0x0000000000007948 */ /* 0x000fea0003800000 */
[----:B----4-:R-:W-:-:S05]  /*1240*/  IMAD.SHL.U32 R4, R2, 0x4, RZ ;  /* 0x0000000402047824 */ /* 0x010fca00078e00ff */
[----:B------:R-:W1:Y:S01]  /*1250*/  LDS R5, [R4+UR8] ;  /* 0x0000000804057984 */ /* 0x000e620008000800 */
[----:B------:R-:W-:Y:S01]  /*1260*/  IADD3 R2, P3, R4, UR16, RZ ;  /* 0x0000001004027c10 */ /* 0x000fe2000ff7e0ff */
[----:B------:R-:W-:-:S04]  /*1270*/  UMOV UR4, UR16 ;  /* 0x0000001000047c82 */ /* 0x000fc80008000000 */
[----:B------:R-:W-:Y:S01]  /*1280*/  IMAD.X R3, RZ, RZ, UR17, P3 ;  /* 0x00000011ff037e24 */ /* 0x000fe200098e06ff */
[----:B------:R-:W-:-:S04]  /*1290*/  UMOV UR5, UR17 ;  /* 0x0000001100057c82 */ /* 0x000fc80008000000 */
[----:B-1----:R1:W2:Y:S01]  /*12a0*/  ATOMG.E.EXCH.STRONG.GPU PT, RZ, [R2], R5 ;  /* 0x0000000502ff73a8 */ /* 0x0022a200041ee100 */
[----:B------:R-:W-:-:S04]  /*12b0*/  DEPBAR {5,4,3,2,1,0} ;  /* 0x0000003f0000791a */ /* 0x000fc80000000000 */
[----:B------:R1:W-:Y:S01]  /*12c0*/  UTMACCTL.IV [UR4] ;  /* 0x00000000040079b9 */ /* 0x0003e20008000000 */
[----:B------:R-:W-:Y:S01]  /*12d0*/  NOP ;  /* 0x0000000000007918 */ /* 0x000fe20000000000 */
.L_x_45:
[----:B------:R-:W-:Y:S05]  /*12e0*/  @P0 BRA `(.L_x_46) ;  /* 0x00000000000c0947 */ /* 0x000fea0003800000 */
[----:B------:R0:W-:Y:S01]  /*12f0*/  UTMACMDFLUSH ;  /* 0x00000000000079b7 */ /* 0x0001e20000000000 */
[----:B------:R-:W-:Y:S05]  /*1300*/  @P0 BRA `(.L_x_46) ;  /* 0x0000000000040947 */ /* 0x000fea0003800000 */
[----:B------:R-:W-:-:S04]  /*1310*/  DEPBAR.LE SB0, 0x0 ;  /* 0x000080000000791a */ /* 0x000fc80000000000 */
.L_x_46:
[----:B------:R-:W-:Y:S05]  /*1320*/  WARPSYNC.ALL ;  /* 0x0000000000007948 */ /* 0x000fea0003800000 */
[----:B--2---:R-:W-:Y:S01]  /*1330*/  BAR.SYNC.DEFER_BLOCKING 0x0 ;  /* 0x0000000000007b1d */ /* 0x004fe20000010000 */
[----:B------:R-:W-:Y:S01]  /*1340*/  USHF.L.U32 UR11, UR23, 0x6, URZ ;  /* 0x00000006170b7899 */ /* 0x000fe2000800063f */
[----:B------:R-:W-:Y:S01]  /*1350*/  IMAD.MOV.U32 R29, RZ, RZ, RZ ;  /* 0x000000ffff1d7224 */ /* 0x000fe200078e00ff */
[----:B------:R-:W-:Y:S01]  /*1360*/  USHF.L.U32 UR27, UR22, 0x6, URZ ;  /* 0x00000006161b7899 */ /* 0x000fe2000800063f */
[----:B------:R-:W-:Y:S02]  /*1370*/  CS2R R30, SRZ ;  /* 0x00000000001e7805 */ /* 0x000fe4000001ff00 */
[----:B------:R-:W-:Y:S01]  /*1380*/  CS2R R32, SRZ ;  /* 0x0000000000207805 */ /* 0x000fe2000001ff00 */
[----:B------:R-:W-:Y:S01]  /*1390*/  VOTEU.ALL UP0, P2 ;  /* 0x00000000003f7886 */ /* 0x000fe20001000000 */
[----:B-1----:R-:W-:Y:S01]  /*13a0*/  UMOV UR4, 0x1 ;  /* 0x0000000100047882 */ /* 0x002fe20000000000 */
[----:B------:R-:W-:-:S02]  /*13b0*/  CS2R R34, SRZ ;  /* 0x0000000000227805 */ /* 0x000fc4000001ff00 */
[----:B------:R-:W-:Y:S02]  /*13c0*/  CS2R R36, SRZ ;  /* 0x0000000000247805 */ /* 0x000fe4000001ff00 */
[----:B------:R-:W-:Y:S01]  /*13d0*/  CS2R R38, SRZ ;  /* 0x0000000000267805 */ /* 0x000fe2000001ff00 */
[----:B------:R-:W-:-:S04]  /*13e0*/  @!UP0 UIADD3 UR4, -UR4, 0x100000, URZ ;  /* 0x0010000004048890 */ /* 0x000fc8000fffe13f */
[----:B------:R-:W-:Y:S02]  /*13f0*/  @!UP0 USHF.L.U32 UR5, UR4, 0xb, URZ ;  /* 0x0000000b04058899 */ /* 0x000fe4000800063f */
[----:B------:R-:W-:Y:S01]  /*1400*/  @!UP0 USHF.L.U32 UR4, UR4, 0x1, URZ ;  /* 0x0000000104048899 */ /* 0x000fe2000800063f */
[----:B------:R-:W-:Y:S01]  /*1410*/  CS2R R40, SRZ ;  /* 0x0000000000287805 */ /* 0x000fe2000001ff00 */
[----:B------:R-:W-:Y:S01]  /*1420*/  VOTEU.ALL UP0, P2 ;  /* 0x00000000003f7886 */ /* 0x000fe20001000000 */
[----:B------:R-:W-:Y:S02]  /*1430*/  CS2R R42, SRZ ;  /* 0x00000000002a7805 */ /* 0x000fe4000001ff00 */
[----:B------:R-:W-:Y:S02]  /*1440*/  CS2R R44, SRZ ;  /* 0x00000000002c7805 */ /* 0x000fe4000001ff00 */
[----:B------:R-:W-:Y:S02]  /*1450*/  CS2R R46, SRZ ;  /* 0x00000000002e7805 */ /* 0x000fe4000001ff00 */
[----:B------:R-:W-:-:S02]  /*1460*/  CS2R R48, SRZ ;  /* 0x0000000000307805 */ /* 0x000fc4000001ff00 */
[----:B------:R-:W-:Y:S02]  /*1470*/  CS2R R50, SRZ ;  /* 0x0000000000327805 */ /* 0x000fe4000001ff00 */
[----:B------:R-:W-:Y:S02]  /*1480*/  CS2R R52, SRZ ;  /* 0x0000000000347805 */ /* 0x000fe4000001ff00 */
[----:B------:R-:W-:Y:S01]  /*1490*/  CS2R R54, SRZ ;  /* 0x0000000000367805 */ /* 0x000fe2000001ff00 */
[----:B------:R-:W1:Y:S02]  /*14a0*/  FENCE.VIEW.ASYNC.S ;  /* 0x00000000000073c6 */ /* 0x000e640000000000 */
[----:B-1----:R1:W2:Y:S01]  /*14b0*/  @!UP0 SYNCS.EXCH.64 URZ, [UR8+0x2000], UR4 ;  /* 0x00200004083f85b2 */ /* 0x0022a20008000100 */
[----:B------:R-:W-:Y:S05]  /*14c0*/  @!P1 BRA `(.L_x_47) ;  /* 0x0000000400189947 */ /* 0x000fea0003800000 */
[----:B-1----:R-:W-:Y:S01]  /*14d0*/  UIADD3 UR4, UR8, 0x1000, URZ ;  /* 0x0000100008047890 */ /* 0x002fe2000fffe03f */
[----:B------:R-:W-:Y:S01]  /*14e0*/  CS2R R24, SRZ ;  /* 0x0000000000187805 */ /* 0x000fe2000001ff00 */
[----:B------:R-:W-:Y:S01]  /*14f0*/  USHF.R.U32.HI UR5, URZ, 0x4, UR8 ;  /* 0x000000043f057899 */ /* 0x000fe20008011608 */
[----:B------:R-:W-:Y:S01]  /*1500*/  CS2R R26, SRZ ;  /* 0x00000000001a7805 */ /* 0x000fe2000001ff00 */
[----:B------:R-:W-:Y:S01]  /*1510*/  USHF.R.U32.HI UR6, URZ, 0x4, UR4 ;  /* 0x000000043f067899 */ /* 0x000fe20008011604 */
[----:B------:R-:W-:Y:S01]  /*1520*/  CS2R R28, SRZ ;  /* 0x00000000001c7805 */ /* 0x000fe2000001ff00 */
[----:B------:R-:W-:Y:S01]  /*1530*/  USGXT.U32 UR4, UR5, 0xe ;  /* 0x0000000e0504789a */ /* 0x000fe20008000000 */
[----:B------:R-:W-:Y:S01]  /*1540*/  CS2R R30, SRZ ;  /* 0x00000000001e7805 */ /* 0x000fe2000001ff00 */
[----:B------:R-:W-:Y:S01]  /*1550*/  USGXT.U32 UR6, UR6, 0xe ;  /* 0x0000000e0606789a */ /* 0x000fe20008000000 */
[----:B------:R-:W-:Y:S02]  /*1560*/  CS2R R32, SRZ ;  /* 0x0000000000207805 */ /* 0x000fe4000001ff00 */
[----:B------:R-:W-:-:S02]  /*1570*/  CS2R R34, SRZ ;  /* 0x0000000000227805 */ /* 0x000fc4000001ff00 */
[----:B------:R-:W-:Y:S02]  /*1580*/  CS2R R36, SRZ ;  /* 0x0000000000247805 */ /* 0x000fe4000001ff00 */
[----:B------:R-:W-:Y:S02]  /*1590*/  CS2R R38, SRZ ;  /* 0x0000000000267805 */ /* 0x000fe4000001ff00 */
[----:B------:R-:W-:Y:S02]  /*15a0*/  CS2R R40, SRZ ;  /* 0x0000000000287805 */ /* 0x000fe4000001ff00 */
[----:B------:R-:W-:Y:S02]  /*15b0*/  CS2R R42, SRZ ;  /* 0x00000000002a7805 */ /* 0x000fe4000001ff00 */
[----:B------:R-:W-:Y:S02]  /*15c0*/  CS2R R44, SRZ ;  /* 0x00000000002c7805 */ /* 0x000fe4000001ff00 */
[----:B------:R-:W-:-:S02]  /*15d0*/  CS2R R46, SRZ ;  /* 0x00000000002e7805 */ /* 0x000fc4000001ff00 */
[----:B------:R-:W-:Y:S02]  /*15e0*/  CS2R R48, SRZ ;  /* 0x0000000000307805 */ /* 0x000fe4000001ff00 */
[----:B------:R-:W-:Y:S02]  /*15f0*/  CS2R R50, SRZ ;  /* 0x0000000000327805 */ /* 0x000fe4000001ff00 */
[----:B------:R-:W-:Y:S02]  /*1600*/  CS2R R52, SRZ ;  /* 0x0000000000347805 */ /* 0x000fe4000001ff00 */
[----:B------:R-:W-:Y:S01]  /*1610*/  CS2R R54, SRZ ;  /* 0x0000000000367805 */ /* 0x000fe2000001ff00 */
[----:B------:R-:W-:Y:S01]  /*1620*/  UMOV UR12, 0xfffffffe ;  /* 0xfffffffe000c7882 */ /* 0x000fe20000000000 */
[----:B------:R-:W-:Y:S01]  /*1630*/  UMOV UR13, 0x7fffffdf ;  /* 0x7fffffdf000d7882 */ /* 0x000fe20000000000 */
[----:B------:R-:W-:Y:S01]  /*1640*/  UMOV UR5, URZ ;  /* 0x0000003f00057c82 */ /* 0x000fe20008000000 */
[----:B------:R-:W-:Y:S01]  /*1650*/  UMOV UR7, URZ ;  /* 0x0000003f00077c82 */ /* 0x000fe20008000000 */
[----:B------:R-:W-:-:S02]  /*1660*/  UIADD3.64 UR28, UR4, -UR12, URZ ;  /* 0x8000000c041c7297 */ /* 0x000fc4000fffe03f */
[----:B------:R-:W-:Y:S01]  /*1670*/  UIADD3.64 UR30, UR6, -UR12, URZ ;  /* 0x8000000c061e7297 */ /* 0x000fe2000fffe03f */
[----:B------:R-:W-:-:S11]  /*1680*/  UMOV UR10, URZ ;  /* 0x0000003f000a7c82 */ /* 0x000fd60008000000 */
.L_x_49:
[----:B--2---:R-:W-:Y:S01]  /*1690*/  BAR.SYNC.DEFER_BLOCKING 0x0 ;  /* 0x0000000000007b1d */ /* 0x004fe20000010000 */
[----:B------:R-:W-:Y:S01]  /*16a0*/  @!P2 IMAD.MOV.U32 R2, RZ, RZ, 0x2000 ;  /* 0x00002000ff02a424 */ /* 0x000fe200078e00ff */
[----:B------:R-:W-:Y:S02]  /*16b0*/  ELECT P0, URZ, PT ;  /* 0x00000000003f782f */ /* 0x000fe40003800000 */
[----:B------:R-:W-:Y:S02]  /*16c0*/  ELECT P1, URZ, PT ;  /* 0x00000000003f782f */ /* 0x000fe40003820000 */
[C---:B------:R-:W-:Y:S01]  /*16d0*/  ISETP.LT.U32.AND P0, PT, R6.reuse, 0x20, P0 ;  /* 0x000000200600780c */ /* 0x040fe20000701070 */
[----:B------:R-:W-:Y:S01]  /*16e0*/  UMOV UR26, UR10 ;  /* 0x0000000a001a7c82 */ /* 0x000fe20008000000 */
[----:B------:R-:W-:-:S11]  /*16f0*/  ISETP.LT.U32.AND P1, PT, R6, 0x20, P1 ;  /* 0x000000200600780c */ /* 0x000fd60000f21070 */
[----:B------:R-:W-:Y:S01]  /*1700*/  VOTEU.ANY UP0, P0 ;  /* 0x00000000003f7886 */ /* 0x000fe20000000100 */
[----:B------:R-:W-:Y:S01]  /*1710*/  VOTEU.ANY UP2, P0 ;  /* 0x00000000003f7886 */ /* 0x000fe20000040100 */
[----:B------:R-:W-:Y:S01]  /*1720*/  VOTEU.ANY UP1, P1 ;  /* 0x00000000003f7886 */ /* 0x000fe20000820100 */
[----:B------:R-:W-:Y:S01]  /*1730*/  VOTEU.ANY UP3, P1 ;  /* 0x00000000003f7886 */ /* 0x000fe20000860100 */
[----:B------:R1:W-:Y:S01]  /*1740*/  @!P2 SYNCS.ARRIVE.TRANS64 RZ, [UR8+0x2000], R2 ;  /* 0x00200002ffffa9a7 */ /* 0x0003e20008000008 */
[----:B------:R2:W-:Y:S06]  /*1750*/  MEMBAR.ALL.CTA ;  /* 0x0000000000007992 */ /* 0x0005ec0000008000 */
[----:B--2---:R-:W2:Y:S01]  /*1760*/  FENCE.VIEW.ASYNC.S ;  /* 0x00000000000073c6 */ /* 0x004ea20000000000 */
[----:B------:R-:W-:Y:S01]  /*1770*/  @UP0 UIADD3 UR9, UR8, 0x2000, URZ ;  /* 0x0000200008090890 */ /* 0x000fe2000fffe03f */
[----:B------:R-:W-:Y:S01]  /*1780*/  @UP0 UMOV UR12, UR20 ;  /* 0x00000014000c0c82 */ /* 0x000fe20008000000 */
[----:B------:R-:W-:Y:S01]  /*1790*/  @UP0 UMOV UR13, UR21 ;  /* 0x00000015000d0c82 */ /* 0x000fe20008000000 */
[----:B------:R-:W-:-:S02]  /*17a0*/  @UP1 UIADD3 UR24, UR8, 0x1000, URZ ;  /* 0x0000100008181890 */ /* 0x000fc4000fffe03f */
[----:B------:R-:W-:Y:S01]  /*17b0*/  @UP1 UIADD3 UR25, UR8, 0x2000, URZ ;  /* 0x0000200008191890 */ /* 0x000fe2000fffe03f */
[----:B-1----:R-:W-:Y:S01]  /*17c0*/  SHF.L.U32 R2, R7, 0x1f, RZ ;  /* 0x0000001f07027819 */ /* 0x002fe200000006ff */
[----:B------:R-:W-:Y:S01]  /*17d0*/  @UP1 UMOV UR14, UR18 ;  /* 0x00000012000e1c82 */ /* 0x000fe20008000000 */
[----:B------:R-:W-:Y:S01]  /*17e0*/  @UP1 UMOV UR15, UR19 ;  /* 0x00000013000f1c82 */ /* 0x000fe20008000000 */
[----:B--2---:R-:W-:Y:S06]  /*17f0*/  BAR.SYNC.DEFER_BLOCKING 0x0 ;  /* 0x0000000000007b1d */ /* 0x004fec0000010000 */
[----:B------:R1:W-:Y:S02]  /*1800*/  @UP2 UTMALDG.2D [UR8], [UR12] ;  /* 0x000000080c0025b4 */ /* 0x0003e40008008000 */
[----:B------:R-:W-:Y:S06]  /*1810*/  BAR.SYNC.DEFER_BLOCKING 0x0 ;  /* 0x0000000000007b1d */ /* 0x000fec0000010000 */
[----:B------:R1:W-:Y:S02]  /*1820*/  @UP3 UTMALDG.2D [UR24], [UR14] ;  /* 0x000000180e0035b4 */ /* 0x0003e40008008000 */
[----:B------:R-:W-:Y:S06]  /*1830*/  BAR.SYNC.DEFER_BLOCKING 0x0 ;  /* 0x0000000000007b1d */ /* 0x000fec0000010000 */
[----:B------:R-:W2:Y:S02]  /*1840*/  SYNCS.PHASECHK.TRANS64.TRYWAIT P0, [UR8+0x2000], R2 ;  /* 0x00200002ff0075a7 */ /* 0x000ea40008000148 */
[----:B-12---:R-:W-:Y:S05]  /*1850*/  @!P0 BRA `(.L_x_48) ;  /* 0x00000004000c8947 */ /* 0x006fea0003800000 */
.L_x_50:
[----:B------:R-:W-:Y:S02]  /*1860*/  WARPGROUP.DEPBAR.LE gsb0, 0x0 ;  /* 0x00008000000079c5 */ /* 0x000fe40000010000 */
[----:B------:R-:W-:Y:S01]  /*1870*/  WARPGROUP.ARRIVE ;  /* 0x00000000000079c5 */ /* 0x000fe20000000000 */
[----:B------:R-:W-:Y:S01]  /*1880*/  UMOV UR12, UR4 ;  /* 0x00000004000c7c82 */ /* 0x000fe20008000000 */
[----:B------:R-:W-:Y:S01]  /*1890*/  UMOV UR13, 0x80000020 ;  /* 0x80000020000d7882 */ /* 0x000fe20000000000 */
[----:B------:R-:W-:Y:S01]  /*18a0*/  UMOV UR14, UR6 ;  /* 0x00000006000e7c82 */ /* 0x000fe20008000000 */
[----:B------:R-:W-:Y:S01]  /*18b0*/  UMOV UR15, 0x80000020 ;  /* 0x80000020000f7882 */ /* 0x000fe20000000000 */
[----:B------:R-:W1:Y:S01]  /*18c0*/  LDC R2, c[0x0][0x230] ;  /* 0x00008c00ff027b82 */ /* 0x000e620000000800 */
[----:B------:R-:W-:Y:S01]  /*18d0*/  HGMMA.64x64x16.F32 R24, gdesc[UR12], R24 ;  /* 0x00e000000c1879f0 */ /* 0x000fe20008700818 */
[----:B------:R-:W-:Y:S01]  /*18e0*/  UIADD3 UR10, UR10, 0x20, URZ ;  /* 0x000000200a0a7890 */ /* 0x000fe2000fffe03f */
[----:B------:R-:W-:-:S05]  /*18f0*/  LOP3.LUT R7, R7, 0x1, RZ, 0x3c, !PT ;  /* 0x0000000107077812 */ /* 0x000fca00078e3cff */
[----:B-1----:R-:W-:Y:S01]  /*1900*/  ISETP.LE.AND P0, PT, R2, UR10, PT ;  /* 0x0000000a02007c0c */ /* 0x002fe2000bf03270 */
[----:B------:R-:W-:-:S12]  /*1910*/  HGMMA.64x64x16.F32 R24, gdesc[UR28], R24, gsb0 ;  /* 0x00e000001c1879f0 */ /* 0x000fd80008000818 */
[----:B------:R-:W-:Y:S05]  /*1920*/  @!P0 BRA `(.L_x_49) ;  /* 0xfffffffc00588947 */ /* 0x000fea000383ffff */
.L_x_47:
[C---:B------:R-:W-:Y:S01]  /*1930*/  IMAD.SHL.U32 R2, R0.reuse, 0x80, RZ ;  /* 0x0000008000027824 */ /* 0x040fe200078e00ff */
[----:B------:R-:W-:Y:S02]  /*1940*/  WARPGROUP.DEPBAR.LE gsb0, 0x0 ;  /* 0x00008000000079c5 */ /* 0x000fe40000010000 */
[----:B------:R-:W-:Y:S01]  /*1950*/  IMAD.SHL.U32 R3, R0, 0x40, RZ ;  /* 0x0000004000037824 */ /* 0x000fe200078e00ff */
[----:B--2---:R-:W-:Y:S01]  /*1960*/  BAR.SYNC.DEFER_BLOCKING 0x0 ;  /* 0x0000000000007b1d */ /* 0x004fe20000010000 */
[----:B------:R-:W-:Y:S02]  /*1970*/  LOP3.LUT R2, R2, 0x780, RZ, 0xc0, !PT ;  /* 0x0000078002027812 */ /* 0x000fe400078ec0ff */
[----:B------:R-:W-:Y:S02]  /*1980*/  ELECT P0, URZ, PT ;  /* 0x00000000003f782f */ /* 0x000fe40003800000 */
[----:B------:R-:W-:Y:S02]  /*1990*/  F2FP.F16.F32.PACK_AB R24, R25, R24 ;  /* 0x000000181918723e */ /* 0x000fe400000000ff */
[----:B----4-:R-:W-:Y:S01]  /*19a0*/  LOP3.LUT R4, R2, 0x1800, R3, 0xf8, !PT ;  /* 0x0000180002047812 */ /* 0x010fe200078ef803 */
[----:B------:R-:W-:Y:S01]  /*19b0*/  IMAD.SHL.U32 R2, R0, 0x10, RZ ;  /* 0x0000001000027824 */ /* 0x000fe200078e00ff */
[----:B------:R-:W-:Y:S01]  /*19c0*/  F2FP.F16.F32.PACK_AB R25, R27, R26 ;  /* 0x0000001a1b19723e */ /* 0x000fe200000000ff */
[----:B------:R-:W-:Y:S01]  /*19d0*/  UMOV UR9, UR27 ;  /* 0x0000001b00097c82 */ /* 0x000fe20008000000 */
[----:B------:R-:W-:Y:S01]  /*19e0*/  F2FP.F16.F32.PACK_AB R32, R33, R32 ;  /* 0x000000202120723e */ /* 0x000fe200000000ff */
[----:B------:R-:W-:Y:S01]  /*19f0*/  UMOV UR10, UR11 ;  /* 0x0000000b000a7c82 */ /* 0x000fe20008000000 */
[----:B------:R-:W-:-:S02]  /*1a00*/  LOP3.LUT R3, R2, 0x70, RZ, 0xc0, !PT ;  /* 0x0000007002037812 */ /* 0x000fc400078ec0ff */
[----:B------:R-:W-:Y:S02]  /*1a10*/  F2FP.F16.F32.PACK_AB R26, R29, R28 ;  /* 0x0000001c1d1a723e */ /* 0x000fe400000000ff */
[----:B------:R-:W-:Y:S02]  /*1a20*/  LOP3.LUT R3, R3, 0x10, R0, 0x78, !PT ;  /* 0x0000001003037812 */ /* 0x000fe400078e7800 */
[----:B------:R-:W-:Y:S02]  /*1a30*/  F2FP.F16.F32.PACK_AB R27, R31, R30 ;  /* 0x0000001e1f1b723e */ /* 0x000fe400000000ff */
[----:B------:R-:W-:Y:S02]  /*1a40*/  LOP3.LUT R3, R4, R3, RZ, 0xfc, !PT ;  /* 0x0000000304037212 */ /* 0x000fe400078efcff */
[----:B------:R-:W-:Y:S02]  /*1a50*/  F2FP.F16.F32.PACK_AB R33, R35, R34 ;  /* 0x000000222321723e */ /* 0x000fe400000000ff */
[C---:B------:R-:W-:Y:S01]  /*1a60*/  LOP3.LUT R2, R3.reuse, 0x20, RZ, 0x3c, !PT ;  /* 0x0000002003027812 */ /* 0x040fe200078e3cff */
[C---:B------:R-:W-:Y:S01]  /*1a70*/  VIADD R0, R3.reuse, UR8 ;  /* 0x0000000803007c36 */ /* 0x040fe20008000000 */
[C---:B------:R-:W-:Y:S01]  /*1a80*/  LOP3.LUT R4, R3.reuse, 0x40, RZ, 0x3c, !PT ;  /* 0x0000004003047812 */ /* 0x040fe200078e3cff */
[----:B------:R-:W2:Y:S01]  /*1a90*/  @!P2 SYNCS.CCTL.IV [UR8+0x2000] ;  /* 0x00200000ff00a9b1 */ /* 0x000ea20008000008 */
[----:B------:R-:W-:Y:S01]  /*1aa0*/  LOP3.LUT R3, R3, 0x60, RZ, 0x3c, !PT ;  /* 0x0000006003037812 */ /* 0x000fe200078e3cff */
[----:B------:R-:W-:Y:S01]  /*1ab0*/  VIADD R2, R2, UR8 ;  /* 0x0000000802027c36 */ /* 0x000fe20008000000 */
[----:B------:R-:W-:Y:S01]  /*1ac0*/  F2FP.F16.F32.PACK_AB R40, R41, R40 ;  /* 0x000000282928723e */ /* 0x000fe200000000ff */
[----:B------:R-:W-:Y:S01]  /*1ad0*/  VIADD R4, R4, UR8 ;  /* 0x0000000804047c36 */ /* 0x000fe20008000000 */
[----:B------:R-:W-:Y:S01]  /*1ae0*/  F2FP.F16.F32.PACK_AB R34, R37, R36 ;  /* 0x000000242522723e */ /* 0x000fe200000000ff */
[----:B------:R-:W-:Y:S01]  /*1af0*/  VIADD R3, R3, UR8 ;  /* 0x0000000803037c36 */ /* 0x000fe20008000000 */
[----:B------:R-:W-:Y:S01]  /*1b00*/  F2FP.F16.F32.PACK_AB R35, R39, R38 ;  /* 0x000000262723723e */ /* 0x000fe200000000ff */
[----:B--2---:R-:W-:Y:S01]  /*1b10*/  STSM.16.M88.4 [R0], R24 ;  /* 0x0000001800007844 */ /* 0x004fe20000000200 */
[----:B------:R-:W-:-:S02]  /*1b20*/  F2FP.F16.F32.PACK_AB R41, R43, R42 ;  /* 0x0000002a2b29723e */ /* 0x000fc400000000ff */
[----:B------:R-:W-:Y:S01]  /*1b30*/  F2FP.F16.F32.PACK_AB R48, R49, R48 ;  /* 0x000000303130723e */ /* 0x000fe200000000ff */
[----:B------:R-:W-:Y:S01]  /*1b40*/  STSM.16.M88.4 [R2], R32 ;  /* 0x0000002002007844 */ /* 0x000fe20000000200 */
[----:B------:R-:W-:Y:S02]  /*1b50*/  F2FP.F16.F32.PACK_AB R42, R45, R44 ;  /* 0x0000002c2d2a723e */ /* 0x000fe400000000ff */
[----:B------:R-:W-:Y:S02]  /*1b60*/  F2FP.F16.F32.PACK_AB R43, R47, R46 ;  /* 0x0000002e2f2b723e */ /* 0x000fe400000000ff */
[----:B------:R-:W-:Y:S02]  /*1b70*/  F2FP.F16.F32.PACK_AB R49, R51, R50 ;  /* 0x000000323331723e */ /* 0x000fe400000000ff */
[----:B------:R-:W-:Y:S01]  /*1b80*/  F2FP.F16.F32.PACK_AB R50, R53, R52 ;  /* 0x000000343532723e */ /* 0x000fe200000000ff */
[----:B------:R-:W-:Y:S01]  /*1b90*/  STSM.16.M88.4 [R4], R40 ;  /* 0x0000002804007844 */ /* 0x000fe20000000200 */
[----:B------:R-:W-:-:S02]  /*1ba0*/  F2FP.F16.F32.PACK_AB R51, R55, R54 ;  /* 0x000000363733723e */ /* 0x000fc400000000ff */
[----:B------:R-:W-:-:S03]  /*1bb0*/  ISETP.LT.U32.AND P0, PT, R6, 0x20, P0 ;  /* 0x000000200600780c */ /* 0x000fc60000701070 */
[----:B------:R-:W-:Y:S01]  /*1bc0*/  STSM.16.M88.4 [R3], R48 ;  /* 0x0000003003007844 */ /* 0x000fe20000000200 */
[----:B------:R2:W-:Y:S06]  /*1bd0*/  MEMBAR.ALL.CTA ;  /* 0x0000000000007992 */ /* 0x0005ec0000008000 */
[----:B--2---:R-:W2:Y:S03]  /*1be0*/  FENCE.VIEW.ASYNC.S ;  /* 0x00000000000073c6 */ /* 0x004ea60000000000 */
[----:B--2---:R-:W-:Y:S01]  /*1bf0*/  VOTEU.ANY UP0, P0 ;  /* 0x00000000003f7886 */ /* 0x004fe20000000100 */
[----:B------:R-:W-:-:S04]  /*1c00*/  VOTEU.ANY UP1, P0 ;  /* 0x00000000003f7886 */ /* 0x000fc80000020100 */
[----:B-1----:R-:W-:Y:S01]  /*1c10*/  @UP0 UMOV UR4, UR16 ;  /* 0x0000001000040c82 */ /* 0x002fe20008000000 */
[----:B------:R-:W-:Y:S01]  /*1c20*/  @UP0 UMOV UR5, UR17 ;  /* 0x0000001100050c82 */ /* 0x000fe20008000000 */
[----:B------:R-:W-:Y:S06]  /*1c30*/  BAR.SYNC.DEFER_BLOCKING 0x0 ;  /* 0x0000000000007b1d */ /* 0x000fec0000010000 */
[----:B------:R1:W-:Y:S01]  /*1c40*/  @UP1 UTMASTG.2D [UR8], [UR4] ;  /* 0x00000008040013b5 */ /* 0x0003e20008008000 */
[----:B------:R0:W-:Y:S01]  /*1c50*/  UTMACMDFLUSH ;  /* 0x00000000000079b7 */ /* 0x0001e20000000000 */
[----:B------:R-:W-:-:S04]  /*1c60*/  DEPBAR.LE SB0, 0x0 ;  /* 0x000080000000791a */ /* 0x000fc80000000000 */
[----:B------:R-:W-:Y:S06]  /*1c70*/  BAR.SYNC.DEFER_BLOCKING 0x0 ;  /* 0x0000000000007b1d */ /* 0x000fec0000010000 */
[----:B-1----:R-:W-:Y:S05]  /*1c80*/  EXIT ;  /* 0x000000000000794d */ /* 0x002fea0003800000 */
.L_x_48:
[----:B------:R-:W1:Y:S02]  /*1c90*/  SYNCS.PHASECHK.TRANS64.TRYWAIT P0, [UR8+0x2000], R2 ;  /* 0x00200002ff0075a7 */ /* 0x000e640008000148 */
[----:B-1----:R-:W-:Y:S05]  /*1ca0*/  @!P0 BRA `(.L_x_48) ;  /* 0xfffffffc00f88947 */ /* 0x002fea000383ffff */
[----:B------:R-:W-:Y:S05]  /*1cb0*/  BRA `(.L_x_50) ;  /* 0xfffffff800e87947 */ /* 0x000fea000383ffff */
.L_x_51:
[----:B------:R-:W-:-:S00]  /*1cc0*/  BRA `(.L_x_51) ;  /* 0xfffffffc00fc7947 */ /* 0x000fc0000383ffff */
[----:B------:R-:W-:-:S00]  /*1cd0*/  NOP ;  /* 0x0000000000007918 */ /* 0x000fc00000000000 */
        /* <DEDUP_REMOVED lines=10> */
.L_x_52:


//--------------------- .nv.shared.gluon_wgmma    --------------------------
	.section	.nv.shared.gluon_wgmma,"aw",@nobits
	.sectionflags	@""
	.align	16
	.zero		1024


//--------------------- .nv.shared.reserved.0     --------------------------
	.section	.nv.shared.reserved.0,"aw",@nobits
	.weak		__nv_reservedSMEM_offset_0_alias
	.size		__nv_reservedSMEM_offset_0_alias, 0, 0
	.other		__nv_reservedSMEM_offset_0_alias,@"STO_CUDA_RESERVED_SHARED STV_DEFAULT"
__nv_reservedSMEM_offset_0_alias:
	.zero		0


//--------------------- .nv.constant0.gluon_wgmma --------------------------
	.section	.nv.constant0.gluon_wgmma,"a",@progbits
	.sectionflags	@""
	.align	4
.nv.constant0.gluon_wgmma:
	.zero		608


//--------------------- SYMBOLS --------------------------

	.type		.nv.reservedSmem.offset0,@object
	.size		.nv.reservedSmem.offset0,0x4
